	.headerflags	@"EF_CUDA_TEXMODE_UNIFIED EF_CUDA_64BIT_ADDRESS EF_CUDA_ACCELERATORS EF_CUDA_SM90 EF_CUDA_VIRTUAL_SM(EF_CUDA_SM90)"
	.elftype	@"ET_EXEC"


//--------------------- .nv.info                  --------------------------
	.section	.nv.info,"",@"SHT_CUDA_INFO"
	.align	4


	//----- nvinfo : EIATTR_REGCOUNT
	.align		4
        /*0000*/ 	.byte	0x04, 0x2f
        /*0002*/ 	.short	(.L_1 - .L_0)
	.align		4
.L_0:
        /*0004*/ 	.word	index@(triton_poi_fused__unsafe_index_add_convolution_mul_relu_sub_7)
        /*0008*/ 	.word	0x00000038


	//----- nvinfo : EIATTR_MIN_STACK_SIZE
	.align		4
.L_1:
        /*000c*/ 	.byte	0x04, 0x12
        /*000e*/ 	.short	(.L_3 - .L_2)
	.align		4
.L_2:
        /*0010*/ 	.word	index@(triton_poi_fused__unsafe_index_add_convolution_mul_relu_sub_7)
        /*0014*/ 	.word	0x00000000


	//----- nvinfo : EIATTR_FRAME_SIZE
	.align		4
.L_3:
        /*0018*/ 	.byte	0x04, 0x11
        /*001a*/ 	.short	(.L_5 - .L_4)
	.align		4
.L_4:
        /*001c*/ 	.word	index@(triton_poi_fused__unsafe_index_add_convolution_mul_relu_sub_7)
        /*0020*/ 	.word	0x00000000


	//----- nvinfo : EIATTR_MIN_STACK_SIZE
	.align		4
.L_5:
        /*0024*/ 	.byte	0x04, 0x12
        /*0026*/ 	.short	(.L_7 - .L_6)
	.align		4
.L_6:
        /*0028*/ 	.word	index@(triton_poi_fused__unsafe_index_add_convolution_mul_relu_sub_7)
        /*002c*/ 	.word	0x00000000
.L_7:


//--------------------- .nv.info.triton_poi_fused__unsafe_index_add_convolution_mul_relu_sub_7 --------------------------
	.section	.nv.info.triton_poi_fused__unsafe_index_add_convolution_mul_relu_sub_7,"",@"SHT_CUDA_INFO"
	.sectionflags	@""
	.align	4


	//----- nvinfo : EIATTR_CUDA_API_VERSION
	.align		4
        /*0000*/ 	.byte	0x04, 0x37
        /*0002*/ 	.short	(.L_9 - .L_8)
.L_8:
        /*0004*/ 	.word	0x0000007c


	//----- nvinfo : EIATTR_KPARAM_INFO
	.align		4
.L_9:
        /*0008*/ 	.byte	0x04, 0x17
        /*000a*/ 	.short	(.L_11 - .L_10)
.L_10:
        /*000c*/ 	.word	0x00000000
        /*0010*/ 	.short	0x000f
        /*0012*/ 	.short	0x0078
        /*0014*/ 	.byte	0x00, 0xf0, 0x11, 0x00


	//----- nvinfo : EIATTR_KPARAM_INFO
	.align		4
.L_11:
        /*0018*/ 	.byte	0x04, 0x17
        /*001a*/ 	.short	(.L_13 - .L_12)
.L_12:
        /*001c*/ 	.word	0x00000000
        /*0020*/ 	.short	0x000e
        /*0022*/ 	.short	0x0070
        /*0024*/ 	.byte	0x00, 0xf4, 0x21, 0x00


	//----- nvinfo : EIATTR_KPARAM_INFO
	.align		4
.L_13:
        /*0028*/ 	.byte	0x04, 0x17
        /*002a*/ 	.short	(.L_15 - .L_14)
.L_14:
        /*002c*/ 	.word	0x00000000
        /*0030*/ 	.short	0x000d
        /*0032*/ 	.short	0x0068
        /*0034*/ 	.byte	0x00, 0xf4, 0x21, 0x00


	//----- nvinfo : EIATTR_KPARAM_INFO
	.align		4
.L_15:
        /*0038*/ 	.byte	0x04, 0x17
        /*003a*/ 	.short	(.L_17 - .L_16)
.L_16:
        /*003c*/ 	.word	0x00000000
        /*0040*/ 	.short	0x000c
        /*0042*/ 	.short	0x0060
        /*0044*/ 	.byte	0x00, 0xf4, 0x21, 0x00


	//----- nvinfo : EIATTR_KPARAM_INFO
	.align		4
.L_17:
        /*0048*/ 	.byte	0x04, 0x17
        /*004a*/ 	.short	(.L_19 - .L_18)
.L_18:
        /*004c*/ 	.word	0x00000000
        /*0050*/ 	.short	0x000b
        /*0052*/ 	.short	0x0058
        /*0054*/ 	.byte	0x00, 0xf4, 0x21, 0x00


	//----- nvinfo : EIATTR_KPARAM_INFO
	.align		4
.L_19:
        /*0058*/ 	.byte	0x04, 0x17
        /*005a*/ 	.short	(.L_21 - .L_20)
.L_20:
        /*005c*/ 	.word	0x00000000
        /*0060*/ 	.short	0x000a
        /*0062*/ 	.short	0x0050
        /*0064*/ 	.byte	0x00, 0xf4, 0x21, 0x00


	//----- nvinfo : EIATTR_KPARAM_INFO
	.align		4
.L_21:
        /*0068*/ 	.byte	0x04, 0x17
        /*006a*/ 	.short	(.L_23 - .L_22)
.L_22:
        /*006c*/ 	.word	0x00000000
        /*0070*/ 	.short	0x0009
        /*0072*/ 	.short	0x0048
        /*0074*/ 	.byte	0x00, 0xf4, 0x21, 0x00


	//----- nvinfo : EIATTR_KPARAM_INFO
	.align		4
.L_23:
        /*0078*/ 	.byte	0x04, 0x17
        /*007a*/ 	.short	(.L_25 - .L_24)
.L_24:
        /*007c*/ 	.word	0x00000000
        /*0080*/ 	.short	0x0008
        /*0082*/ 	.short	0x0040
        /*0084*/ 	.byte	0x00, 0xf4, 0x21, 0x00


	//----- nvinfo : EIATTR_KPARAM_INFO
	.align		4
.L_25:
        /*0088*/ 	.byte	0x04, 0x17
        /*008a*/ 	.short	(.L_27 - .L_26)
.L_26:
        /*008c*/ 	.word	0x00000000
        /*0090*/ 	.short	0x0007
        /*0092*/ 	.short	0x0038
        /*0094*/ 	.byte	0x00, 0xf4, 0x21, 0x00


	//----- nvinfo : EIATTR_KPARAM_INFO
	.align		4
.L_27:
        /*0098*/ 	.byte	0x04, 0x17
        /*009a*/ 	.short	(.L_29 - .L_28)
.L_28:
        /*009c*/ 	.word	0x00000000
        /*00a0*/ 	.short	0x0006
        /*00a2*/ 	.short	0x0030
        /*00a4*/ 	.byte	0x00, 0xf4, 0x21, 0x00


	//----- nvinfo : EIATTR_KPARAM_INFO
	.align		4
.L_29:
        /*00a8*/ 	.byte	0x04, 0x17
        /*00aa*/ 	.short	(.L_31 - .L_30)
.L_30:
        /*00ac*/ 	.word	0x00000000
        /*00b0*/ 	.short	0x0005
        /*00b2*/ 	.short	0x0028
        /*00b4*/ 	.byte	0x00, 0xf4, 0x21, 0x00


	//----- nvinfo : EIATTR_KPARAM_INFO
	.align		4
.L_31:
        /*00b8*/ 	.byte	0x04, 0x17
        /*00ba*/ 	.short	(.L_33 - .L_32)
.L_32:
        /*00bc*/ 	.word	0x00000000
        /*00c0*/ 	.short	0x0004
        /*00c2*/ 	.short	0x0020
        /*00c4*/ 	.byte	0x00, 0xf4, 0x21, 0x00


	//----- nvinfo : EIATTR_KPARAM_INFO
	.align		4
.L_33:
        /*00c8*/ 	.byte	0x04, 0x17
        /*00ca*/ 	.short	(.L_35 - .L_34)
.L_34:
        /*00cc*/ 	.word	0x00000000
        /*00d0*/ 	.short	0x0003
        /*00d2*/ 	.short	0x0018
        /*00d4*/ 	.byte	0x00, 0xf4, 0x21, 0x00


	//----- nvinfo : EIATTR_KPARAM_INFO
	.align		4
.L_35:
        /*00d8*/ 	.byte	0x04, 0x17
        /*00da*/ 	.short	(.L_37 - .L_36)
.L_36:
        /*00dc*/ 	.word	0x00000000
        /*00e0*/ 	.short	0x0002
        /*00e2*/ 	.short	0x0010
        /*00e4*/ 	.byte	0x00, 0xf4, 0x21, 0x00


	//----- nvinfo : EIATTR_KPARAM_INFO
	.align		4
.L_37:
        /*00e8*/ 	.byte	0x04, 0x17
        /*00ea*/ 	.short	(.L_39 - .L_38)
.L_38:
        /*00ec*/ 	.word	0x00000000
        /*00f0*/ 	.short	0x0001
        /*00f2*/ 	.short	0x0008
        /*00f4*/ 	.byte	0x00, 0xf4, 0x21, 0x00


	//----- nvinfo : EIATTR_KPARAM_INFO
	.align		4
.L_39:
        /*00f8*/ 	.byte	0x04, 0x17
        /*00fa*/ 	.short	(.L_41 - .L_40)
.L_40:
        /*00fc*/ 	.word	0x00000000
        /*0100*/ 	.short	0x0000
        /*0102*/ 	.short	0x0000
        /*0104*/ 	.byte	0x00, 0xf4, 0x21, 0x00


	//----- nvinfo : EIATTR_SPARSE_MMA_MASK
	.align		4
.L_41:
        /*0108*/ 	.byte	0x03, 0x50
        /*010a*/ 	.short	0x0000


	//----- nvinfo : EIATTR_MAXREG_COUNT
	.align		4
        /*010c*/ 	.byte	0x03, 0x1b
        /*010e*/ 	.short	0x00ff


	//----- nvinfo : EIATTR_EXIT_INSTR_OFFSETS
	.align		4
        /*0110*/ 	.byte	0x04, 0x1c
        /*0112*/ 	.short	(.L_43 - .L_42)


	//   ....[0]....
.L_42:
        /*0114*/ 	.word	0x00002a10


	//----- nvinfo : EIATTR_REQNTID
	.align		4
.L_43:
        /*0118*/ 	.byte	0x04, 0x10
        /*011a*/ 	.short	(.L_45 - .L_44)
.L_44:
        /*011c*/ 	.word	0x00000080
        /*0120*/ 	.word	0x00000001
        /*0124*/ 	.word	0x00000001


	//----- nvinfo : EIATTR_CBANK_PARAM_SIZE
	.align		4
.L_45:
        /*0128*/ 	.byte	0x03, 0x19
        /*012a*/ 	.short	0x007c


	//----- nvinfo : EIATTR_PARAM_CBANK
	.align		4
        /*012c*/ 	.byte	0x04, 0x0a
        /*012e*/ 	.short	(.L_47 - .L_46)
	.align		4
.L_46:
        /*0130*/ 	.word	index@(.nv.constant0.triton_poi_fused__unsafe_index_add_convolution_mul_relu_sub_7)
        /*0134*/ 	.short	0x0210
        /*0136*/ 	.short	0x007c


	//----- nvinfo : EIATTR_SW_WAR
	.align		4
.L_47:
        /*0138*/ 	.byte	0x04, 0x36
        /*013a*/ 	.short	(.L_49 - .L_48)
.L_48:
        /*013c*/ 	.word	0x00000008
.L_49:


//--------------------- .nv.callgraph             --------------------------
	.section	.nv.callgraph,"",@"SHT_CUDA_CALLGRAPH"
	.align	4
	.sectionentsize	8
	.align		4
        /*0000*/ 	.word	0x00000000
	.align		4
        /*0004*/ 	.word	0xffffffff
	.align		4
        /*0008*/ 	.word	0x00000000
	.align		4
        /*000c*/ 	.word	0xfffffffe
	.align		4
        /*0010*/ 	.word	0x00000000
	.align		4
        /*0014*/ 	.word	0xfffffffd
	.align		4
        /*0018*/ 	.word	0x00000000
	.align		4
        /*001c*/ 	.word	0xfffffffc


//--------------------- .text.triton_poi_fused__unsafe_index_add_convolution_mul_relu_sub_7 --------------------------
	.section	.text.triton_poi_fused__unsafe_index_add_convolution_mul_relu_sub_7,"ax",@progbits
	.align	128
        .global         triton_poi_fused__unsafe_index_add_convolution_mul_relu_sub_7
        .type           triton_poi_fused__unsafe_index_add_convolution_mul_relu_sub_7,@function
        .size           triton_poi_fused__unsafe_index_add_convolution_mul_relu_sub_7,(.L_x_1 - triton_poi_fused__unsafe_index_add_convolution_mul_relu_sub_7)
        .other          triton_poi_fused__unsafe_index_add_convolution_mul_relu_sub_7,@"STO_CUDA_ENTRY STV_DEFAULT"
triton_poi_fused__unsafe_index_add_convolution_mul_relu_sub_7:
.text.triton_poi_fused__unsafe_index_add_convolution_mul_relu_sub_7:
[----:B------:R-:W-:Y:S01]  /*0000*/  LDC R1, c[0x0][0x28] ;  /* 0x00000a00ff017b82 */ /* 0x000fe20000000800 */
[----:B------:R-:W1:Y:S07]  /*0010*/  S2R R0, SR_TID.X ;  /* 0x0000000000007919 */ /* 0x000e6e0000002100 */
[----:B------:R-:W2:Y:S01]  /*0020*/  LDC.64 R14, c[0x0][0x218] ;  /* 0x00008600ff0e7b82 */ /* 0x000ea20000000a00 */
[----:B------:R-:W-:Y:S01]  /*0030*/  ULDC.64 UR4, c[0x0][0x208] ;  /* 0x0000820000047ab9 */ /* 0x000fe20000000a00 */
[----:B------:R-:W-:Y:S01]  /*0040*/  ULDC.64 UR6, c[0x0][0x228] ;  /* 0x00008a0000067ab9 */ /* 0x000fe20000000a00 */
[----:B------:R-:W3:Y:S01]  /*0050*/  S2R R13, SR_CTAID.X ;  /* 0x00000000000d7919 */ /* 0x000ee20000002500 */
[----:B------:R-:W-:-:S04]  /*0060*/  ULDC.64 UR8, c[0x0][0x238] ;  /* 0x00008e0000087ab9 */ /* 0x000fc80000000a00 */
[----:B------:R-:W4:Y:S08]  /*0070*/  LDC.64 R4, c[0x0][0x220] ;  /* 0x00008800ff047b82 */ /* 0x000f300000000a00 */
[----:B------:R-:W5:Y:S08]  /*0080*/  LDC.64 R20, c[0x0][0x248] ;  /* 0x00009200ff147b82 */ /* 0x000f700000000a00 */
[----:B------:R-:W4:Y:S01]  /*0090*/  LDC.64 R36, c[0x0][0x250] ;  /* 0x00009400ff247b82 */ /* 0x000f220000000a00 */
[----:B-1----:R-:W-:-:S07]  /*00a0*/  IMAD.SHL.U32 R0, R0, 0x4, RZ ;  /* 0x0000000400007824 */ /* 0x002fce00078e00ff */
[----:B------:R-:W1:Y:S01]  /*00b0*/  LDC.64 R34, c[0x0][0x240] ;  /* 0x00009000ff227b82 */ /* 0x000e620000000a00 */
[----:B------:R-:W-:-:S05]  /*00c0*/  LOP3.LUT R0, R0, 0x1fc, RZ, 0xc0, !PT ;  /* 0x000001fc00007812 */ /* 0x000fca00078ec0ff */
[----:B---3--:R-:W-:-:S05]  /*00d0*/  IMAD R0, R13, 0x400, R0 ;  /* 0x000004000d007824 */ /* 0x008fca00078e0200 */
[----:B------:R-:W-:-:S04]  /*00e0*/  SHF.R.S32.HI R3, RZ, 0x1f, R0 ;  /* 0x0000001fff037819 */ /* 0x000fc80000011400 */
[----:B------:R-:W-:-:S04]  /*00f0*/  LEA.HI R3, R3, R0, RZ, 0x7 ;  /* 0x0000000003037211 */ /* 0x000fc800078f38ff */
[----:B------:R-:W-:Y:S02]  /*0100*/  SHF.R.S32.HI R33, RZ, 0x7, R3 ;  /* 0x00000007ff217819 */ /* 0x000fe40000011403 */
[----:B------:R-:W-:Y:S02]  /*0110*/  LOP3.LUT R3, R3, 0xffffff80, RZ, 0xc0, !PT ;  /* 0xffffff8003037812 */ /* 0x000fe400078ec0ff */
[----:B------:R-:W-:-:S03]  /*0120*/  LEA.HI R2, R33, R33, RZ, 0x7 ;  /* 0x0000002121027211 */ /* 0x000fc600078f38ff */
[----:B------:R-:W-:Y:S01]  /*0130*/  IMAD.IADD R3, R0, 0x1, -R3 ;  /* 0x0000000100037824 */ /* 0x000fe200078e0a03 */
[----:B------:R-:W-:-:S05]  /*0140*/  LOP3.LUT R2, R2, 0xffffff80, RZ, 0xc0, !PT ;  /* 0xffffff8002027812 */ /* 0x000fca00078ec0ff */
[----:B------:R-:W-:-:S04]  /*0150*/  IMAD.IADD R33, R33, 0x1, -R2 ;  /* 0x0000000121217824 */ /* 0x000fc800078e0a02 */
[----:B--2---:R-:W-:-:S06]  /*0160*/  IMAD.WIDE R22, R33, 0x8, R14 ;  /* 0x0000000821167825 */ /* 0x004fcc00078e020e */
[----:B------:R-:W2:Y:S01]  /*0170*/  LDG.E.EL.64 R22, desc[UR4][R22.64] ;  /* 0x0000000416167981 */ /* 0x000ea2000c2e1b00 */
[----:B----4-:R-:W-:-:S06]  /*0180*/  IMAD.WIDE R16, R3, 0x8, R4 ;  /* 0x0000000803107825 */ /* 0x010fcc00078e0204 */
[----:B------:R-:W3:Y:S01]  /*0190*/  LDG.E.EL.128 R16, desc[UR4][R16.64] ;  /* 0x0000000410107981 */ /* 0x000ee2000c2e1d00 */
[----:B-----5:R-:W-:-:S06]  /*01a0*/  IMAD.WIDE R6, R33, 0x8, R20 ;  /* 0x0000000821067825 */ /* 0x020fcc00078e0214 */
[----:B------:R-:W4:Y:S01]  /*01b0*/  LDG.E.EL.64 R6, desc[UR4][R6.64] ;  /* 0x0000000406067981 */ /* 0x000f22000c2e1b00 */
[----:B0-----:R-:W-:-:S06]  /*01c0*/  IMAD.WIDE R8, R3, 0x8, R36 ;  /* 0x0000000803087825 */ /* 0x001fcc00078e0224 */
[----:B------:R-:W5:Y:S01]  /*01d0*/  LDG.E.EL.128 R8, desc[UR4][R8.64] ;  /* 0x0000000408087981 */ /* 0x000f62000c2e1d00 */
[----:B------:R-:W-:Y:S01]  /*01e0*/  SHF.R.S32.HI R13, RZ, 0x15, R13 ;  /* 0x00000015ff0d7819 */ /* 0x000fe2000001140d */
[----:B------:R-:W-:-:S03]  /*01f0*/  VIADD R32, R0, 0x200 ;  /* 0x0000020000207836 */ /* 0x000fc60000000000 */
[----:B------:R-:W-:-:S04]  /*0200*/  SGXT R13, R13, 0x1 ;  /* 0x000000010d0d781a */ /* 0x000fc80000000200 */
[----:B------:R-:W-:-:S04]  /*0210*/  LEA.HI R2, R13, R32, RZ, 0x7 ;  /* 0x000000200d027211 */ /* 0x000fc800078f38ff */
[----:B------:R-:W-:-:S04]  /*0220*/  SHF.R.S32.HI R2, RZ, 0x7, R2 ;  /* 0x00000007ff027819 */ /* 0x000fc80000011402 */
[----:B------:R-:W-:-:S04]  /*0230*/  LEA.HI R12, R2, R2, RZ, 0x7 ;  /* 0x00000002020c7211 */ /* 0x000fc800078f38ff */
[----:B------:R-:W-:Y:S02]  /*0240*/  LOP3.LUT R25, R12, 0xffffff80, RZ, 0xc0, !PT ;  /* 0xffffff800c197812 */ /* 0x000fe400078ec0ff */
[----:B------:R-:W-:-:S03]  /*0250*/  LEA.HI R12, R13, R0, RZ, 0xe ;  /* 0x000000000d0c7211 */ /* 0x000fc600078f70ff */
[----:B------:R-:W-:Y:S01]  /*0260*/  IMAD.IADD R30, R2, 0x1, -R25 ;  /* 0x00000001021e7824 */ /* 0x000fe200078e0a19 */
[----:B------:R-:W-:-:S03]  /*0270*/  SHF.R.S32.HI R12, RZ, 0xe, R12 ;  /* 0x0000000eff0c7819 */ /* 0x000fc6000001140c */
[----:B------:R-:W-:-:S04]  /*0280*/  IMAD.WIDE R28, R30, 0x8, R14 ;  /* 0x000000081e1c7825 */ /* 0x000fc800078e020e */
[----:B------:R-:W-:Y:S02]  /*0290*/  IMAD.SHL.U32 R27, R12, 0x1000, RZ ;  /* 0x000010000c1b7824 */ /* 0x000fe400078e00ff */
[----:B------:R-:W-:Y:S02]  /*02a0*/  IMAD.WIDE R14, R30, 0x8, R20 ;  /* 0x000000081e0e7825 */ /* 0x000fe400078e0214 */
[----:B------:R0:W5:Y:S01]  /*02b0*/  LDG.E.EL.64 R20, desc[UR4][R28.64] ;  /* 0x000000041c147981 */ /* 0x000162000c2e1b00 */
[----:B------:R-:W-:-:S03]  /*02c0*/  SHF.R.S32.HI R46, RZ, 0x1f, R27 ;  /* 0x0000001fff2e7819 */ /* 0x000fc6000001141b */
[----:B------:R-:W5:Y:S01]  /*02d0*/  LDG.E.EL.64 R14, desc[UR4][R14.64] ;  /* 0x000000040e0e7981 */ /* 0x000f62000c2e1b00 */
[----:B--2---:R-:W-:-:S04]  /*02e0*/  SHF.R.U32.HI R24, RZ, 0x19, R23 ;  /* 0x00000019ff187819 */ /* 0x004fc80000011617 */
[----:B------:R-:W-:Y:S02]  /*02f0*/  LOP3.LUT R25, R24, 0x40, RZ, 0xc0, !PT ;  /* 0x0000004018197812 */ /* 0x000fe400078ec0ff */
[----:B---3--:R-:W-:Y:S02]  /*0300*/  SHF.R.U32.HI R2, RZ, 0x19, R19 ;  /* 0x00000019ff027819 */ /* 0x008fe40000011613 */
[----:B------:R-:W-:-:S05]  /*0310*/  IADD3 R44, P0, R22, R25, RZ ;  /* 0x00000019162c7210 */ /* 0x000fca0007f1e0ff */
[----:B------:R-:W-:Y:S01]  /*0320*/  IMAD.X R31, RZ, RZ, R23, P0 ;  /* 0x000000ffff1f7224 */ /* 0x000fe200000e0617 */
[----:B------:R-:W-:Y:S02]  /*0330*/  LOP3.LUT R23, R2, 0x40, RZ, 0xc0, !PT ;  /* 0x0000004002177812 */ /* 0x000fe400078ec0ff */
[----:B------:R-:W-:Y:S02]  /*0340*/  LEA R25, P1, R44, R27, 0x6 ;  /* 0x0000001b2c197211 */ /* 0x000fe400078230ff */
[----:B------:R-:W-:Y:S02]  /*0350*/  IADD3 R22, P0, R18, R23, RZ ;  /* 0x0000001712167210 */ /* 0x000fe40007f1e0ff */
[----:B----4-:R-:W-:Y:S01]  /*0360*/  SHF.R.U32.HI R18, RZ, 0x19, R7 ;  /* 0x00000019ff127819 */ /* 0x010fe20000011607 */
[----:B------:R-:W-:Y:S01]  /*0370*/  VIADD R2, R0, 0x2 ;  /* 0x0000000200027836 */ /* 0x000fe20000000000 */
[----:B------:R-:W-:Y:S01]  /*0380*/  LEA.HI.X R44, R44, R46, R31, 0x6, P1 ;  /* 0x0000002e2c2c7211 */ /* 0x000fe200008f341f */
[----:B------:R-:W-:Y:S01]  /*0390*/  IMAD.X R23, RZ, RZ, R19, P0 ;  /* 0x000000ffff177224 */ /* 0x000fe200000e0613 */
[----:B0-----:R-:W-:-:S02]  /*03a0*/  LOP3.LUT R29, R18, 0x40, RZ, 0xc0, !PT ;  /* 0x00000040121d7812 */ /* 0x001fc400078ec0ff */
[----:B------:R-:W-:Y:S01]  /*03b0*/  IADD3 R48, P0, R25, R22, RZ ;  /* 0x0000001619307210 */ /* 0x000fe20007f1e0ff */
[----:B------:R-:W0:Y:S01]  /*03c0*/  LDC.64 R18, c[0x0][0x230] ;  /* 0x00008c00ff127b82 */ /* 0x000e220000000a00 */
[----:B------:R-:W-:Y:S02]  /*03d0*/  IADD3 R6, P1, R6, R29, RZ ;  /* 0x0000001d06067210 */ /* 0x000fe40007f3e0ff */
[----:B------:R-:W-:Y:S01]  /*03e0*/  LEA.HI R24, R13, R2, RZ, 0x7 ;  /* 0x000000020d187211 */ /* 0x000fe200078f38ff */
[----:B------:R-:W-:-:S03]  /*03f0*/  IMAD.X R29, R44, 0x1, R23, P0 ;  /* 0x000000012c1d7824 */ /* 0x000fc600000e0617 */
[----:B------:R-:W-:Y:S02]  /*0400*/  LOP3.LUT R47, R24, 0xffffff80, RZ, 0xc0, !PT ;  /* 0xffffff80182f7812 */ /* 0x000fe400078ec0ff */
[C---:B------:R-:W-:Y:S01]  /*0410*/  SHF.L.U64.HI R24, R48.reuse, 0x2, R29 ;  /* 0x0000000230187819 */ /* 0x040fe2000001021d */
[----:B------:R-:W-:Y:S01]  /*0420*/  IMAD.SHL.U32 R48, R48, 0x4, RZ ;  /* 0x0000000430307824 */ /* 0x000fe200078e00ff */
[----:B------:R-:W-:Y:S01]  /*0430*/  LEA R27, P2, R6, R27, 0x6 ;  /* 0x0000001b061b7211 */ /* 0x000fe200078430ff */
[----:B------:R-:W-:-:S03]  /*0440*/  IMAD.X R31, RZ, RZ, R7, P1 ;  /* 0x000000ffff1f7224 */ /* 0x000fc600008e0607 */
[----:B------:R-:W-:Y:S02]  /*0450*/  IADD3 R28, P0, R48, UR6, RZ ;  /* 0x00000006301c7c10 */ /* 0x000fe4000ff1e0ff */
[----:B------:R-:W-:Y:S02]  /*0460*/  IADD3 R48, P1, R48, UR8, RZ ;  /* 0x0000000830307c10 */ /* 0x000fe4000ff3e0ff */
[----:B------:R-:W-:Y:S02]  /*0470*/  IADD3.X R29, R24, UR7, RZ, P0, !PT ;  /* 0x00000007181d7c10 */ /* 0x000fe400087fe4ff */
[----:B------:R-:W-:Y:S02]  /*0480*/  LEA.HI.X R46, R6, R46, R31, 0x6, P2 ;  /* 0x0000002e062e7211 */ /* 0x000fe400010f341f */
[----:B------:R-:W-:Y:S01]  /*0490*/  IADD3 R39, P0, R27, R22, RZ ;  /* 0x000000161b277210 */ /* 0x000fe20007f1e0ff */
[----:B------:R-:W-:Y:S01]  /*04a0*/  IMAD.IADD R47, R2, 0x1, -R47 ;  /* 0x00000001022f7824 */ /* 0x000fe200078e0a2f */
[----:B-----5:R-:W-:Y:S01]  /*04b0*/  SHF.R.U32.HI R31, RZ, 0x19, R11 ;  /* 0x00000019ff1f7819 */ /* 0x020fe2000001160b */
[----:B------:R2:W3:Y:S01]  /*04c0*/  LDG.E.EL R51, desc[UR4][R28.64] ;  /* 0x000000041c337981 */ /* 0x0004e2000c2e1900 */
[----:B------:R-:W-:Y:S01]  /*04d0*/  IADD3.X R49, R24, UR9, RZ, P1, !PT ;  /* 0x0000000918317c10 */ /* 0x000fe20008ffe4ff */
[----:B------:R-:W-:Y:S01]  /*04e0*/  IMAD.X R24, R46, 0x1, R23, P0 ;  /* 0x000000012e187824 */ /* 0x000fe200000e0617 */
[----:B------:R-:W-:-:S02]  /*04f0*/  LEA.HI R2, R12, R12, RZ, 0x9 ;  /* 0x0000000c0c027211 */ /* 0x000fc400078f48ff */
[----:B------:R-:W-:Y:S02]  /*0500*/  LOP3.LUT R31, R31, 0x40, RZ, 0xc0, !PT ;  /* 0x000000401f1f7812 */ /* 0x000fe400078ec0ff */
[----:B------:R-:W-:Y:S02]  /*0510*/  LOP3.LUT R7, R2, 0xfffffe00, RZ, 0xc0, !PT ;  /* 0xfffffe0002077812 */ /* 0x000fe400078ec0ff */
[C---:B------:R-:W-:Y:S01]  /*0520*/  SHF.L.U64.HI R45, R39.reuse, 0x2, R24 ;  /* 0x00000002272d7819 */ /* 0x040fe20000010218 */
[----:B------:R4:W5:Y:S01]  /*0530*/  LDG.E.EL R2, desc[UR4][R48.64] ;  /* 0x0000000430027981 */ /* 0x000962000c2e1900 */
[----:B------:R-:W-:Y:S01]  /*0540*/  IADD3 R24, P1, R10, R31, RZ ;  /* 0x0000001f0a187210 */ /* 0x000fe20007f3e0ff */
[----:B------:R-:W-:Y:S01]  /*0550*/  IMAD.SHL.U32 R39, R39, 0x4, RZ ;  /* 0x0000000427277824 */ /* 0x000fe200078e00ff */
[----:B------:R-:W-:Y:S02]  /*0560*/  IADD3 R12, R12, -R7, RZ ;  /* 0x800000070c0c7210 */ /* 0x000fe40007ffe0ff */
[----:B------:R-:W-:Y:S01]  /*0570*/  IADD3 R10, P2, R24, R27, RZ ;  /* 0x0000001b180a7210 */ /* 0x000fe20007f5e0ff */
[----:B------:R-:W-:Y:S01]  /*0580*/  IMAD.X R26, RZ, RZ, R11, P1 ;  /* 0x000000ffff1a7224 */ /* 0x000fe200008e060b */
[----:B------:R-:W-:Y:S01]  /*0590*/  IADD3 R38, P0, R39, UR6, RZ ;  /* 0x0000000627267c10 */ /* 0x000fe2000ff1e0ff */
[----:B0-----:R-:W-:Y:S01]  /*05a0*/  IMAD.WIDE R6, R12, 0x4, R18 ;  /* 0x000000040c067825 */ /* 0x001fe200078e0212 */
[----:B--2---:R-:W-:-:S03]  /*05b0*/  IADD3 R28, P1, R39, UR8, RZ ;  /* 0x00000008271c7c10 */ /* 0x004fc6000ff3e0ff */
[----:B----4-:R-:W-:Y:S02]  /*05c0*/  IMAD.X R49, R26, 0x1, R46, P2 ;  /* 0x000000011a317824 */ /* 0x010fe400010e062e */
[----:B------:R-:W-:Y:S01]  /*05d0*/  IMAD.SHL.U32 R52, R10, 0x4, RZ ;  /* 0x000000040a347824 */ /* 0x000fe200078e00ff */
[----:B------:R-:W-:Y:S01]  /*05e0*/  IADD3.X R39, R45, UR7, RZ, P0, !PT ;  /* 0x000000072d277c10 */ /* 0x000fe200087fe4ff */
[----:B------:R0:W3:Y:S01]  /*05f0*/  LDG.E.EL R40, desc[UR4][R6.64] ;  /* 0x0000000406287981 */ /* 0x0000e2000c2e1900 */
[----:B------:R-:W-:Y:S01]  /*0600*/  IADD3.X R29, R45, UR9, RZ, P1, !PT ;  /* 0x000000092d1d7c10 */ /* 0x000fe20008ffe4ff */
[----:B-1----:R-:W-:Y:S01]  /*0610*/  IMAD.WIDE R42, R12, 0x4, R34 ;  /* 0x000000040c2a7825 */ /* 0x002fe200078e0222 */
[----:B------:R-:W-:Y:S01]  /*0620*/  IADD3 R45, P1, R24, R25, RZ ;  /* 0x00000019182d7210 */ /* 0x000fe20007f3e0ff */
[----:B------:R-:W2:Y:S01]  /*0630*/  LDG.E.EL R11, desc[UR4][R38.64] ;  /* 0x00000004260b7981 */ /* 0x000ea2000c2e1900 */
[----:B------:R-:W-:Y:S01]  /*0640*/  SHF.L.U64.HI R49, R10, 0x2, R49 ;  /* 0x000000020a317819 */ /* 0x000fe20000010231 */
[----:B------:R-:W-:-:S02]  /*0650*/  IMAD.WIDE R4, R47, 0x8, R4 ;  /* 0x000000082f047825 */ /* 0x000fc400078e0204 */
[----:B------:R1:W5:Y:S01]  /*0660*/  LDG.E.EL R41, desc[UR4][R42.64] ;  /* 0x000000042a297981 */ /* 0x000362000c2e1900 */
[----:B0-----:R-:W-:Y:S01]  /*0670*/  IADD3 R6, P0, R52, UR6, RZ ;  /* 0x0000000634067c10 */ /* 0x001fe2000ff1e0ff */
[----:B------:R-:W-:Y:S01]  /*0680*/  IMAD.X R48, R26, 0x1, R44, P1 ;  /* 0x000000011a307824 */ /* 0x000fe200008e062c */
[----:B------:R-:W-:Y:S01]  /*0690*/  IADD3 R52, P1, R52, UR8, RZ ;  /* 0x0000000834347c10 */ /* 0x000fe2000ff3e0ff */
[----:B------:R0:W4:Y:S01]  /*06a0*/  LDG.E.EL R10, desc[UR4][R28.64] ;  /* 0x000000041c0a7981 */ /* 0x000122000c2e1900 */
[----:B------:R-:W-:Y:S01]  /*06b0*/  IADD3.X R7, R49, UR7, RZ, P0, !PT ;  /* 0x0000000731077c10 */ /* 0x000fe200087fe4ff */
[C---:B-1----:R-:W-:Y:S01]  /*06c0*/  IMAD.SHL.U32 R42, R45.reuse, 0x4, RZ ;  /* 0x000000042d2a7824 */ /* 0x042fe200078e00ff */
[----:B------:R-:W-:-:S03]  /*06d0*/  SHF.L.U64.HI R31, R45, 0x2, R48 ;  /* 0x000000022d1f7819 */ /* 0x000fc60000010230 */
[----:B------:R-:W2:Y:S01]  /*06e0*/  LDG.E.EL R43, desc[UR4][R6.64] ;  /* 0x00000004062b7981 */ /* 0x000ea2000c2e1900 */
[----:B------:R-:W-:Y:S02]  /*06f0*/  IADD3.X R53, R49, UR9, RZ, P1, !PT ;  /* 0x0000000931357c10 */ /* 0x000fe40008ffe4ff */
[----:B------:R-:W-:Y:S02]  /*0700*/  IADD3 R48, P0, R42, UR6, RZ ;  /* 0x000000062a307c10 */ /* 0x000fe4000ff1e0ff */
[----:B0-----:R-:W-:Y:S01]  /*0710*/  IADD3 R28, P1, R42, UR8, RZ ;  /* 0x000000082a1c7c10 */ /* 0x001fe2000ff3e0ff */
[----:B------:R-:W4:Y:S01]  /*0720*/  LDG.E.EL.128 R4, desc[UR4][R4.64] ;  /* 0x0000000404047981 */ /* 0x000f22000c2e1d00 */
[----:B------:R-:W-:Y:S02]  /*0730*/  IADD3.X R49, R31, UR7, RZ, P0, !PT ;  /* 0x000000071f317c10 */ /* 0x000fe400087fe4ff */
[----:B------:R-:W-:Y:S01]  /*0740*/  IADD3.X R29, R31, UR9, RZ, P1, !PT ;  /* 0x000000091f1d7c10 */ /* 0x000fe20008ffe4ff */
[----:B------:R-:W4:Y:S04]  /*0750*/  LDG.E.EL R42, desc[UR4][R52.64] ;  /* 0x00000004342a7981 */ /* 0x000f28000c2e1900 */
[----:B------:R0:W4:Y:S04]  /*0760*/  LDG.E.EL R39, desc[UR4][R48.64] ;  /* 0x0000000430277981 */ /* 0x000128000c2e1900 */
[----:B------:R1:W4:Y:S01]  /*0770*/  LDG.E.EL R38, desc[UR4][R28.64] ;  /* 0x000000041c267981 */ /* 0x000322000c2e1900 */
[----:B------:R-:W-:-:S02]  /*0780*/  SHF.R.U32.HI R31, RZ, 0x19, R21 ;  /* 0x00000019ff1f7819 */ /* 0x000fc40000011615 */
[----:B------:R-:W-:Y:S02]  /*0790*/  LEA.HI R32, R13, R32, RZ, 0xe ;  /* 0x000000200d207211 */ /* 0x000fe400078f70ff */
[----:B------:R-:W-:Y:S02]  /*07a0*/  LOP3.LUT R13, R31, 0x40, RZ, 0xc0, !PT ;  /* 0x000000401f0d7812 */ /* 0x000fe400078ec0ff */
[----:B------:R-:W-:Y:S02]  /*07b0*/  SHF.R.U32.HI R31, RZ, 0x19, R15 ;  /* 0x00000019ff1f7819 */ /* 0x000fe4000001160f */
[----:B------:R-:W-:Y:S02]  /*07c0*/  SHF.R.U32.HI R45, RZ, 0x19, R17 ;  /* 0x00000019ff2d7819 */ /* 0x000fe40000011611 */
[----:B------:R-:W-:Y:S02]  /*07d0*/  IADD3 R13, P0, R20, R13, RZ ;  /* 0x0000000d140d7210 */ /* 0x000fe40007f1e0ff */
[----:B------:R-:W-:-:S02]  /*07e0*/  LOP3.LUT R31, R31, 0x40, RZ, 0xc0, !PT ;  /* 0x000000401f1f7812 */ /* 0x000fc400078ec0ff */
[----:B------:R-:W-:Y:S02]  /*07f0*/  LOP3.LUT R45, R45, 0x40, RZ, 0xc0, !PT ;  /* 0x000000402d2d7812 */ /* 0x000fe400078ec0ff */
[----:B------:R-:W-:Y:S01]  /*0800*/  SHF.R.S32.HI R20, RZ, 0xe, R32 ;  /* 0x0000000eff147819 */ /* 0x000fe20000011420 */
[----:B0-----:R-:W-:Y:S01]  /*0810*/  IMAD.X R48, RZ, RZ, R21, P0 ;  /* 0x000000ffff307224 */ /* 0x001fe200000e0615 */
[----:B------:R-:W-:Y:S02]  /*0820*/  IADD3 R14, P1, R14, R31, RZ ;  /* 0x0000001f0e0e7210 */ /* 0x000fe40007f3e0ff */
[----:B------:R-:W-:Y:S01]  /*0830*/  IADD3 R32, P0, R16, R45, RZ ;  /* 0x0000002d10207210 */ /* 0x000fe20007f1e0ff */
[----:B------:R-:W-:Y:S02]  /*0840*/  IMAD.SHL.U32 R21, R20, 0x1000, RZ ;  /* 0x0000100014157824 */ /* 0x000fe400078e00ff */
[----:B------:R-:W-:Y:S02]  /*0850*/  IMAD.X R16, RZ, RZ, R15, P1 ;  /* 0x000000ffff107224 */ /* 0x000fe400008e060f */
[----:B-1----:R-:W-:Y:S01]  /*0860*/  IMAD.X R29, RZ, RZ, R17, P0 ;  /* 0x000000ffff1d7224 */ /* 0x002fe200000e0611 */
[----:B------:R-:W-:-:S02]  /*0870*/  SHF.R.S32.HI R17, RZ, 0x1f, R21 ;  /* 0x0000001fff117819 */ /* 0x000fc40000011415 */
[CC--:B------:R-:W-:Y:S02]  /*0880*/  LEA R15, P1, R13.reuse, R21.reuse, 0x6 ;  /* 0x000000150d0f7211 */ /* 0x0c0fe400078230ff */
[C---:B------:R-:W-:Y:S02]  /*0890*/  LEA R21, P2, R14.reuse, R21, 0x6 ;  /* 0x000000150e157211 */ /* 0x040fe400078430ff */
[----:B------:R-:W-:Y:S02]  /*08a0*/  IADD3 R28, P0, R25, R32, RZ ;  /* 0x00000020191c7210 */ /* 0x000fe40007f1e0ff */
[-C--:B------:R-:W-:Y:S02]  /*08b0*/  LEA.HI.X R13, R13, R17.reuse, R48, 0x6, P1 ;  /* 0x000000110d0d7211 */ /* 0x080fe400008f3430 */
[----:B------:R-:W-:Y:S01]  /*08c0*/  LEA.HI.X R14, R14, R17, R16, 0x6, P2 ;  /* 0x000000110e0e7211 */ /* 0x000fe200010f3410 */
[----:B------:R-:W-:Y:S01]  /*08d0*/  IMAD.X R17, R44, 0x1, R29, P0 ;  /* 0x000000012c117824 */ /* 0x000fe200000e061d */
[----:B------:R-:W-:-:S04]  /*08e0*/  SHF.L.U32 R48, R28, 0x2, RZ ;  /* 0x000000021c307819 */ /* 0x000fc800000006ff */
[----:B------:R-:W-:Y:S02]  /*08f0*/  SHF.L.U64.HI R28, R28, 0x2, R17 ;  /* 0x000000021c1c7819 */ /* 0x000fe40000010211 */
[----:B------:R-:W-:-:S04]  /*0900*/  LEA.HI R17, R20, R20, RZ, 0x9 ;  /* 0x0000001414117211 */ /* 0x000fc800078f48ff */
[----:B------:R-:W-:Y:S02]  /*0910*/  LOP3.LUT R31, R17, 0xfffffe00, RZ, 0xc0, !PT ;  /* 0xfffffe00111f7812 */ /* 0x000fe400078ec0ff */
[----:B------:R-:W-:-:S03]  /*0920*/  IADD3 R16, P0, R48, UR6, RZ ;  /* 0x0000000630107c10 */ /* 0x000fc6000ff1e0ff */
[----:B------:R-:W-:Y:S01]  /*0930*/  IMAD.IADD R20, R20, 0x1, -R31 ;  /* 0x0000000114147824 */ /* 0x000fe200078e0a1f */
[----:B------:R-:W-:Y:S02]  /*0940*/  SHF.R.U32.HI R31, RZ, 0x19, R9 ;  /* 0x00000019ff1f7819 */ /* 0x000fe40000011609 */
[----:B------:R-:W-:Y:S02]  /*0950*/  IADD3.X R17, R28, UR7, RZ, P0, !PT ;  /* 0x000000071c117c10 */ /* 0x000fe400087fe4ff */
[----:B------:R-:W-:Y:S02]  /*0960*/  IADD3 R48, P0, R48, UR8, RZ ;  /* 0x0000000830307c10 */ /* 0x000fe4000ff1e0ff */
[----:B------:R-:W-:Y:S01]  /*0970*/  LOP3.LUT R31, R31, 0x40, RZ, 0xc0, !PT ;  /* 0x000000401f1f7812 */ /* 0x000fe200078ec0ff */
[----:B------:R0:W4:Y:S01]  /*0980*/  LDG.E.EL R45, desc[UR4][R16.64] ;  /* 0x00000004102d7981 */ /* 0x000122000c2e1900 */
[----:B------:R-:W-:Y:S02]  /*0990*/  IADD3.X R49, R28, UR9, RZ, P0, !PT ;  /* 0x000000091c317c10 */ /* 0x000fe400087fe4ff */
[----:B------:R-:W-:-:S03]  /*09a0*/  IADD3 R28, P0, R8, R31, RZ ;  /* 0x0000001f081c7210 */ /* 0x000fc60007f1e0ff */
[----:B------:R-:W4:Y:S02]  /*09b0*/  LDG.E.EL R48, desc[UR4][R48.64] ;  /* 0x0000000430307981 */ /* 0x000f24000c2e1900 */
[----:B------:R-:W-:Y:S02]  /*09c0*/  IMAD.X R31, RZ, RZ, R9, P0 ;  /* 0x000000ffff1f7224 */ /* 0x000fe400000e0609 */
[----:B------:R-:W-:-:S04]  /*09d0*/  IMAD.WIDE R8, R20, 0x4, R18 ;  /* 0x0000000414087825 */ /* 0x000fc800078e0212 */
[----:B---3--:R-:W-:Y:S01]  /*09e0*/  FADD R50, R40, R51 ;  /* 0x0000003328327221 */ /* 0x008fe20000000000 */
[----:B------:R-:W-:-:S05]  /*09f0*/  IADD3 R51, P0, R28, R25, RZ ;  /* 0x000000191c337210 */ /* 0x000fca0007f1e0ff */
[----:B------:R-:W-:Y:S02]  /*0a00*/  IMAD.X R18, R31, 0x1, R44, P0 ;  /* 0x000000011f127824 */ /* 0x000fe400000e062c */
[----:B-----5:R-:W-:Y:S01]  /*0a10*/  FADD R19, R41, R2 ;  /* 0x0000000229137221 */ /* 0x020fe20000000000 */
[C---:B0-----:R-:W-:Y:S01]  /*0a20*/  IMAD.SHL.U32 R16, R51.reuse, 0x4, RZ ;  /* 0x0000000433107824 */ /* 0x041fe200078e00ff */
[----:B------:R4:W3:Y:S01]  /*0a30*/  LDG.E.EL R2, desc[UR4][R8.64] ;  /* 0x0000000408027981 */ /* 0x0008e2000c2e1900 */
[----:B------:R-:W-:-:S03]  /*0a40*/  SHF.L.U64.HI R51, R51, 0x2, R18 ;  /* 0x0000000233337819 */ /* 0x000fc60000010212 */
[----:B------:R-:W-:Y:S01]  /*0a50*/  IADD3 R18, P0, R16, UR6, RZ ;  /* 0x0000000610127c10 */ /* 0x000fe2000ff1e0ff */
[----:B------:R-:W-:-:S03]  /*0a60*/  FADD R50, R50, R19 ;  /* 0x0000001332327221 */ /* 0x000fc60000000000 */
[----:B------:R-:W-:Y:S01]  /*0a70*/  IADD3.X R19, R51, UR7, RZ, P0, !PT ;  /* 0x0000000733137c10 */ /* 0x000fe200087fe4ff */
[----:B--2---:R-:W-:Y:S01]  /*0a80*/  FADD R43, R40, R43 ;  /* 0x0000002b282b7221 */ /* 0x004fe20000000000 */
[----:B----4-:R-:W-:-:S04]  /*0a90*/  SHF.R.U32.HI R9, RZ, 0x19, R5 ;  /* 0x00000019ff097819 */ /* 0x010fc80000011605 */
[----:B------:R-:W-:Y:S01]  /*0aa0*/  LOP3.LUT R9, R9, 0x40, RZ, 0xc0, !PT ;  /* 0x0000004009097812 */ /* 0x000fe200078ec0ff */
[----:B------:R-:W-:-:S03]  /*0ab0*/  FADD R8, R41, R42 ;  /* 0x0000002a29087221 */ /* 0x000fc60000000000 */
[----:B------:R-:W-:Y:S01]  /*0ac0*/  IADD3 R42, P0, R4, R9, RZ ;  /* 0x00000009042a7210 */ /* 0x000fe20007f1e0ff */
[C---:B------:R-:W-:Y:S01]  /*0ad0*/  FADD R39, R40.reuse, R39 ;  /* 0x0000002728277221 */ /* 0x040fe20000000000 */
[----:B------:R-:W-:Y:S01]  /*0ae0*/  FADD R11, R40, R11 ;  /* 0x0000000b280b7221 */ /* 0x000fe20000000000 */
[C---:B------:R-:W-:Y:S01]  /*0af0*/  FADD R38, R41.reuse, R38 ;  /* 0x0000002629267221 */ /* 0x040fe20000000000 */
[----:B------:R-:W-:Y:S01]  /*0b00*/  FADD R10, R41, R10 ;  /* 0x0000000a290a7221 */ /* 0x000fe20000000000 */
[----:B------:R-:W-:Y:S01]  /*0b10*/  FADD R4, R43, R8 ;  /* 0x000000082b047221 */ /* 0x000fe20000000000 */
[----:B------:R-:W-:Y:S01]  /*0b20*/  IMAD.X R43, RZ, RZ, R5, P0 ;  /* 0x000000ffff2b7224 */ /* 0x000fe200000e0605 */
[----:B------:R-:W0:Y:S01]  /*0b30*/  LDC.64 R8, c[0x0][0x258] ;  /* 0x00009600ff087b82 */ /* 0x000e220000000a00 */
[----:B------:R-:W-:Y:S01]  /*0b40*/  FADD R5, R39, R38 ;  /* 0x0000002627057221 */ /* 0x000fe20000000000 */
[----:B------:R-:W-:Y:S01]  /*0b50*/  FADD R49, R11, R10 ;  /* 0x0000000a0b317221 */ /* 0x000fe20000000000 */
[----:B------:R-:W-:Y:S01]  /*0b60*/  IADD3 R10, P1, R16, UR8, RZ ;  /* 0x00000008100a7c10 */ /* 0x000fe2000ff3e0ff */
[----:B------:R-:W-:-:S02]  /*0b70*/  IMAD.WIDE R16, R47, 0x8, R36 ;  /* 0x000000082f107825 */ /* 0x000fc400078e0224 */
[----:B------:R1:W2:Y:S02]  /*0b80*/  LDG.E.EL R37, desc[UR4][R18.64] ;  /* 0x0000000412257981 */ /* 0x0002a4000c2e1900 */
[----:B------:R-:W4:Y:S01]  /*0b90*/  LDC.64 R38, c[0x0][0x278] ;  /* 0x00009e00ff267b82 */ /* 0x000f220000000a00 */
[----:B------:R-:W-:-:S05]  /*0ba0*/  IADD3.X R11, R51, UR9, RZ, P1, !PT ;  /* 0x00000009330b7c10 */ /* 0x000fca0008ffe4ff */
[----:B------:R5:W2:Y:S01]  /*0bb0*/  LDG.E.EL R36, desc[UR4][R10.64] ;  /* 0x000000040a247981 */ /* 0x000aa2000c2e1900 */
[----:B-1----:R-:W-:-:S05]  /*0bc0*/  IADD3 R18, P0, R25, R42, RZ ;  /* 0x0000002a19127210 */ /* 0x002fca0007f1e0ff */
[----:B------:R-:W-:Y:S02]  /*0bd0*/  IMAD.X R19, R44, 0x1, R43, P0 ;  /* 0x000000012c137824 */ /* 0x000fe400000e062b */
[----:B------:R-:W-:-:S03]  /*0be0*/  IMAD.SHL.U32 R52, R18, 0x4, RZ ;  /* 0x0000000412347824 */ /* 0x000fc600078e00ff */
[----:B------:R-:W-:Y:S02]  /*0bf0*/  SHF.L.U64.HI R18, R18, 0x2, R19 ;  /* 0x0000000212127819 */ /* 0x000fe40000010213 */
[----:B-----5:R-:W-:-:S04]  /*0c00*/  IADD3 R10, P0, R52, UR6, RZ ;  /* 0x00000006340a7c10 */ /* 0x020fc8000ff1e0ff */
[----:B------:R-:W-:Y:S02]  /*0c10*/  IADD3.X R11, R18, UR7, RZ, P0, !PT ;  /* 0x00000007120b7c10 */ /* 0x000fe400087fe4ff */
[----:B------:R-:W-:Y:S01]  /*0c20*/  IADD3 R52, P0, R52, UR8, RZ ;  /* 0x0000000834347c10 */ /* 0x000fe2000ff1e0ff */
[----:B0-----:R-:W-:Y:S02]  /*0c30*/  IMAD.WIDE R8, R3, 0x4, R8 ;  /* 0x0000000403087825 */ /* 0x001fe400078e0208 */
[----:B------:R-:W5:Y:S01]  /*0c40*/  LDG.E.EL R47, desc[UR4][R10.64] ;  /* 0x000000040a2f7981 */ /* 0x000f62000c2e1900 */
[----:B------:R-:W-:Y:S01]  /*0c50*/  IADD3.X R53, R18, UR9, RZ, P0, !PT ;  /* 0x0000000912357c10 */ /* 0x000fe200087fe4ff */
[----:B----4-:R-:W-:-:S04]  /*0c60*/  IMAD.WIDE R18, R33, 0x4, R38 ;  /* 0x0000000421127825 */ /* 0x010fc800078e0226 */
[----:B------:R-:W-:Y:S01]  /*0c70*/  FADD R5, -R50, R5 ;  /* 0x0000000532057221 */ /* 0x000fe20000000100 */
[----:B------:R-:W-:Y:S01]  /*0c80*/  IMAD.WIDE R34, R20, 0x4, R34 ;  /* 0x0000000414227825 */ /* 0x000fe200078e0222 */
[----:B------:R-:W4:Y:S04]  /*0c90*/  LDG.E.EL R33, desc[UR4][R18.64] ;  /* 0x0000000412217981 */ /* 0x000f28000c2e1900 */
[----:B------:R-:W2:Y:S04]  /*0ca0*/  LDG.E.EL.128 R8, desc[UR4][R8.64] ;  /* 0x0000000408087981 */ /* 0x000ea8000c2e1d00 */
[----:B------:R2:W3:Y:S04]  /*0cb0*/  LDG.E.EL R3, desc[UR4][R34.64] ;  /* 0x0000000422037981 */ /* 0x0004e8000c2e1900 */
[----:B------:R-:W3:Y:S04]  /*0cc0*/  LDG.E.EL.128 R16, desc[UR4][R16.64] ;  /* 0x0000000410107981 */ /* 0x000ee8000c2e1d00 */
[----:B------:R-:W4:Y:S01]  /*0cd0*/  LDG.E.EL R52, desc[UR4][R52.64] ;  /* 0x0000000434347981 */ /* 0x000f22000c2e1900 */
[----:B------:R-:W-:Y:S01]  /*0ce0*/  FADD R45, R40, R45 ;  /* 0x0000002d282d7221 */ /* 0x000fe20000000000 */
[----:B------:R-:W-:Y:S01]  /*0cf0*/  FADD R48, R41, R48 ;  /* 0x0000003029307221 */ /* 0x000fe20000000000 */
[----:B------:R-:W-:-:S03]  /*0d00*/  FADD R4, -R49, R4 ;  /* 0x0000000431047221 */ /* 0x000fc60000000100 */
[----:B------:R-:W-:Y:S01]  /*0d10*/  FADD R45, R45, R48 ;  /* 0x000000302d2d7221 */ /* 0x000fe20000000000 */
[----:B--2---:R-:W-:Y:S01]  /*0d20*/  FFMA R35, R9, R5, R50 ;  /* 0x0000000509237223 */ /* 0x004fe20000000032 */
[----:B---3--:R-:W-:-:S04]  /*0d30*/  SHF.R.U32.HI R5, RZ, 0x19, R17 ;  /* 0x00000019ff057819 */ /* 0x008fc80000011611 */
[----:B------:R-:W-:-:S04]  /*0d40*/  LOP3.LUT R5, R5, 0x40, RZ, 0xc0, !PT ;  /* 0x0000004005057812 */ /* 0x000fc800078ec0ff */
[----:B------:R-:W-:-:S05]  /*0d50*/  IADD3 R16, P0, R16, R5, RZ ;  /* 0x0000000510107210 */ /* 0x000fca0007f1e0ff */
[----:B------:R-:W-:Y:S01]  /*0d60*/  IMAD.X R17, RZ, RZ, R17, P0 ;  /* 0x000000ffff117224 */ /* 0x000fe200000e0611 */
[----:B------:R-:W-:-:S05]  /*0d70*/  IADD3 R5, P0, R16, R25, RZ ;  /* 0x0000001910057210 */ /* 0x000fca0007f1e0ff */
[----:B------:R-:W-:Y:S02]  /*0d80*/  IMAD.SHL.U32 R50, R5, 0x4, RZ ;  /* 0x0000000405327824 */ /* 0x000fe400078e00ff */
[----:B------:R-:W-:-:S03]  /*0d90*/  IMAD.X R34, R17, 0x1, R44, P0 ;  /* 0x0000000111227824 */ /* 0x000fc600000e062c */
[----:B------:R-:W-:Y:S02]  /*0da0*/  IADD3 R48, P0, R50, UR6, RZ ;  /* 0x0000000632307c10 */ /* 0x000fe4000ff1e0ff */
[----:B------:R-:W-:Y:S02]  /*0db0*/  SHF.L.U64.HI R5, R5, 0x2, R34 ;  /* 0x0000000205057819 */ /* 0x000fe40000010222 */
[----:B------:R-:W-:Y:S01]  /*0dc0*/  IADD3 R50, P1, R50, UR8, RZ ;  /* 0x0000000832327c10 */ /* 0x000fe2000ff3e0ff */
[----:B------:R-:W-:Y:S01]  /*0dd0*/  FFMA R4, R9, R4, R49 ;  /* 0x0000000409047223 */ /* 0x000fe20000000031 */
[----:B------:R-:W-:Y:S02]  /*0de0*/  IADD3.X R49, R5, UR7, RZ, P0, !PT ;  /* 0x0000000705317c10 */ /* 0x000fe400087fe4ff */
[----:B------:R-:W-:-:S03]  /*0df0*/  IADD3.X R51, R5, UR9, RZ, P1, !PT ;  /* 0x0000000905337c10 */ /* 0x000fc60008ffe4ff */
[----:B------:R0:W2:Y:S04]  /*0e00*/  LDG.E.EL R5, desc[UR4][R48.64] ;  /* 0x0000000430057981 */ /* 0x0000a8000c2e1900 */
[----:B------:R1:W3:Y:S01]  /*0e10*/  LDG.E.EL R50, desc[UR4][R50.64] ;  /* 0x0000000432327981 */ /* 0x0002e2000c2e1900 */
[----:B------:R-:W-:Y:S01]  /*0e20*/  FADD R37, R40, R37 ;  /* 0x0000002528257221 */ /* 0x000fe20000000000 */
[----:B------:R-:W-:-:S04]  /*0e30*/  FADD R36, R41, R36 ;  /* 0x0000002429247221 */ /* 0x000fc80000000000 */
[----:B------:R-:W-:Y:S01]  /*0e40*/  FADD R36, R37, R36 ;  /* 0x0000002425247221 */ /* 0x000fe20000000000 */
[----:B------:R-:W-:-:S04]  /*0e50*/  SHF.R.U32.HI R37, RZ, 0x19, R7 ;  /* 0x00000019ff257819 */ /* 0x000fc80000011607 */
[----:B------:R-:W-:Y:S01]  /*0e60*/  LOP3.LUT R37, R37, 0x40, RZ, 0xc0, !PT ;  /* 0x0000004025257812 */ /* 0x000fe200078ec0ff */
[----:B------:R-:W-:-:S03]  /*0e70*/  FADD R35, -R4, R35 ;  /* 0x0000002304237221 */ /* 0x000fc60000000100 */
[----:B------:R-:W-:Y:S01]  /*0e80*/  IADD3 R34, P0, R6, R37, RZ ;  /* 0x0000002506227210 */ /* 0x000fe20007f1e0ff */
[----:B----4-:R-:W-:-:S04]  /*0e90*/  FFMA R4, R33, R35, R4 ;  /* 0x0000002321047223 */ /* 0x010fc80000000004 */
[----:B------:R-:W-:Y:S01]  /*0ea0*/  IMAD.X R35, RZ, RZ, R7, P0 ;  /* 0x000000ffff237224 */ /* 0x000fe200000e0607 */
[----:B------:R-:W-:Y:S01]  /*0eb0*/  IADD3 R7, P0, R25, R34, RZ ;  /* 0x0000002219077210 */ /* 0x000fe20007f1e0ff */
[----:B------:R-:W-:-:S04]  /*0ec0*/  FADD R6, -R45, R36 ;  /* 0x000000242d067221 */ /* 0x000fc80000000100 */
[----:B------:R-:W-:Y:S01]  /*0ed0*/  IMAD.X R36, R44, 0x1, R35, P0 ;  /* 0x000000012c247824 */ /* 0x000fe200000e0623 */
[----:B0-----:R-:W-:-:S04]  /*0ee0*/  SHF.L.U32 R48, R7, 0x2, RZ ;  /* 0x0000000207307819 */ /* 0x001fc800000006ff */
[----:B------:R-:W-:Y:S02]  /*0ef0*/  SHF.L.U64.HI R7, R7, 0x2, R36 ;  /* 0x0000000207077819 */ /* 0x000fe40000010224 */
[----:B------:R-:W-:Y:S02]  /*0f00*/  IADD3 R36, P0, R48, UR6, RZ ;  /* 0x0000000630247c10 */ /* 0x000fe4000ff1e0ff */
[----:B-1----:R-:W-:Y:S02]  /*0f10*/  SHF.R.U32.HI R51, RZ, 0x19, R19 ;  /* 0x00000019ff337819 */ /* 0x002fe40000011613 */
[----:B------:R-:W-:Y:S02]  /*0f20*/  IADD3.X R37, R7, UR7, RZ, P0, !PT ;  /* 0x0000000707257c10 */ /* 0x000fe400087fe4ff */
[----:B------:R-:W-:Y:S02]  /*0f30*/  IADD3 R48, P0, R48, UR8, RZ ;  /* 0x0000000830307c10 */ /* 0x000fe4000ff1e0ff */
[----:B------:R-:W-:Y:S01]  /*0f40*/  LOP3.LUT R51, R51, 0x40, RZ, 0xc0, !PT ;  /* 0x0000004033337812 */ /* 0x000fe200078ec0ff */
[----:B------:R-:W-:Y:S01]  /*0f50*/  FFMA R6, R8, R6, R45 ;  /* 0x0000000608067223 */ /* 0x000fe2000000002d */
[----:B------:R-:W-:Y:S01]  /*0f60*/  IADD3.X R49, R7, UR9, RZ, P0, !PT ;  /* 0x0000000907317c10 */ /* 0x000fe200087fe4ff */
[----:B------:R0:W4:Y:S01]  /*0f70*/  LDG.E.EL R45, desc[UR4][R36.64] ;  /* 0x00000004242d7981 */ /* 0x000122000c2e1900 */
[----:B-----5:R-:W-:Y:S01]  /*0f80*/  FADD R7, R40, R47 ;  /* 0x0000002f28077221 */ /* 0x020fe20000000000 */
[----:B------:R-:W-:-:S02]  /*0f90*/  FADD R52, R41, R52 ;  /* 0x0000003429347221 */ /* 0x000fc40000000000 */
[----:B------:R-:W5:Y:S01]  /*0fa0*/  LDG.E.EL R48, desc[UR4][R48.64] ;  /* 0x0000000430307981 */ /* 0x000f62000c2e1900 */
[----:B0-----:R-:W-:-:S05]  /*0fb0*/  IADD3 R36, P0, R18, R51, RZ ;  /* 0x0000003312247210 */ /* 0x001fca0007f1e0ff */
[----:B------:R-:W-:Y:S01]  /*0fc0*/  IMAD.X R37, RZ, RZ, R19, P0 ;  /* 0x000000ffff257224 */ /* 0x000fe200000e0613 */
[----:B------:R-:W-:Y:S01]  /*0fd0*/  IADD3 R25, P0, R36, R25, RZ ;  /* 0x0000001924197210 */ /* 0x000fe20007f1e0ff */
[----:B------:R-:W-:-:S04]  /*0fe0*/  FADD R7, R7, R52 ;  /* 0x0000003407077221 */ /* 0x000fc80000000000 */
[----:B------:R-:W-:Y:S02]  /*0ff0*/  IMAD.X R44, R37, 0x1, R44, P0 ;  /* 0x00000001252c7824 */ /* 0x000fe400000e062c */
[----:B------:R-:W-:-:S03]  /*1000*/  IMAD.SHL.U32 R52, R25, 0x4, RZ ;  /* 0x0000000419347824 */ /* 0x000fc600078e00ff */
[----:B------:R-:W-:Y:S02]  /*1010*/  SHF.L.U64.HI R25, R25, 0x2, R44 ;  /* 0x0000000219197819 */ /* 0x000fe4000001022c */
[----:B------:R-:W-:Y:S02]  /*1020*/  IADD3 R18, P0, R52, UR6, RZ ;  /* 0x0000000634127c10 */ /* 0x000fe4000ff1e0ff */
[----:B------:R-:W-:Y:S02]  /*1030*/  IADD3 R52, P1, R52, UR8, RZ ;  /* 0x0000000834347c10 */ /* 0x000fe4000ff3e0ff */
[----:B------:R-:W-:Y:S02]  /*1040*/  IADD3.X R19, R25, UR7, RZ, P0, !PT ;  /* 0x0000000719137c10 */ /* 0x000fe400087fe4ff */
[----:B------:R-:W-:Y:S02]  /*1050*/  IADD3 R44, P0, R16, R27, RZ ;  /* 0x0000001b102c7210 */ /* 0x000fe40007f1e0ff */
[----:B------:R-:W-:Y:S01]  /*1060*/  IADD3.X R53, R25, UR9, RZ, P1, !PT ;  /* 0x0000000919357c10 */ /* 0x000fe20008ffe4ff */
[----:B------:R0:W5:Y:S02]  /*1070*/  LDG.E.EL R47, desc[UR4][R18.64] ;  /* 0x00000004122f7981 */ /* 0x000164000c2e1900 */
[----:B------:R-:W-:-:S02]  /*1080*/  IMAD.X R25, R17, 0x1, R46, P0 ;  /* 0x0000000111197824 */ /* 0x000fc400000e062e */
[C---:B------:R-:W-:Y:S01]  /*1090*/  IMAD.SHL.U32 R51, R44.reuse, 0x4, RZ ;  /* 0x000000042c337824 */ /* 0x040fe200078e00ff */
[----:B------:R3:W5:Y:S02]  /*10a0*/  LDG.E.EL R49, desc[UR4][R52.64] ;  /* 0x0000000434317981 */ /* 0x000764000c2e1900 */
[----:B------:R-:W-:Y:S02]  /*10b0*/  SHF.L.U64.HI R44, R44, 0x2, R25 ;  /* 0x000000022c2c7819 */ /* 0x000fe40000010219 */
[----:B0-----:R-:W-:-:S04]  /*10c0*/  IADD3 R18, P0, R51, UR6, RZ ;  /* 0x0000000633127c10 */ /* 0x001fc8000ff1e0ff */
[----:B------:R-:W-:-:S05]  /*10d0*/  IADD3.X R19, R44, UR7, RZ, P0, !PT ;  /* 0x000000072c137c10 */ /* 0x000fca00087fe4ff */
[----:B------:R0:W5:Y:S01]  /*10e0*/  LDG.E.EL R25, desc[UR4][R18.64] ;  /* 0x0000000412197981 */ /* 0x000162000c2e1900 */
[----:B--2---:R-:W-:Y:S01]  /*10f0*/  FADD R5, R40, R5 ;  /* 0x0000000528057221 */ /* 0x004fe20000000000 */
[----:B---3--:R-:W-:-:S04]  /*1100*/  FADD R52, R41, R50 ;  /* 0x0000003229347221 */ /* 0x008fc80000000000 */
[----:B------:R-:W-:Y:S01]  /*1110*/  FADD R52, R5, R52 ;  /* 0x0000003405347221 */ /* 0x000fe20000000000 */
[----:B------:R-:W-:-:S03]  /*1120*/  IADD3 R50, P0, R51, UR8, RZ ;  /* 0x0000000833327c10 */ /* 0x000fc6000ff1e0ff */
[----:B------:R-:W-:Y:S01]  /*1130*/  FADD R5, -R7, R52 ;  /* 0x0000003407057221 */ /* 0x000fe20000000100 */
[----:B------:R-:W-:-:S03]  /*1140*/  IADD3.X R51, R44, UR9, RZ, P0, !PT ;  /* 0x000000092c337c10 */ /* 0x000fc600087fe4ff */
[----:B------:R-:W-:Y:S01]  /*1150*/  FFMA R5, R10, R5, R7 ;  /* 0x000000050a057223 */ /* 0x000fe20000000007 */
[----:B------:R-:W-:Y:S01]  /*1160*/  IADD3 R7, P0, R27, R42, RZ ;  /* 0x0000002a1b077210 */ /* 0x000fe20007f1e0ff */
[----:B------:R1:W2:Y:S04]  /*1170*/  LDG.E.EL R44, desc[UR4][R50.64] ;  /* 0x00000004322c7981 */ /* 0x0002a8000c2e1900 */
[----:B------:R-:W-:Y:S02]  /*1180*/  IMAD.X R52, R46, 0x1, R43, P0 ;  /* 0x000000012e347824 */ /* 0x000fe400000e062b */
[----:B0-----:R-:W-:-:S03]  /*1190*/  IMAD.SHL.U32 R18, R7, 0x4, RZ ;  /* 0x0000000407127824 */ /* 0x001fc600078e00ff */
[----:B------:R-:W-:Y:S02]  /*11a0*/  SHF.L.U64.HI R7, R7, 0x2, R52 ;  /* 0x0000000207077819 */ /* 0x000fe40000010234 */
[----:B------:R-:W-:Y:S02]  /*11b0*/  IADD3 R52, P0, R18, UR6, RZ ;  /* 0x0000000612347c10 */ /* 0x000fe4000ff1e0ff */
[----:B------:R-:W-:Y:S02]  /*11c0*/  IADD3 R18, P1, R18, UR8, RZ ;  /* 0x0000000812127c10 */ /* 0x000fe4000ff3e0ff */
[----:B------:R-:W-:Y:S02]  /*11d0*/  IADD3.X R53, R7, UR7, RZ, P0, !PT ;  /* 0x0000000707357c10 */ /* 0x000fe400087fe4ff */
[----:B------:R-:W-:-:S03]  /*11e0*/  IADD3.X R19, R7, UR9, RZ, P1, !PT ;  /* 0x0000000907137c10 */ /* 0x000fc60008ffe4ff */
[----:B------:R-:W3:Y:S04]  /*11f0*/  LDG.E.EL R7, desc[UR4][R52.64] ;  /* 0x0000000434077981 */ /* 0x000ee8000c2e1900 */
[----:B------:R0:W3:Y:S01]  /*1200*/  LDG.E.EL R50, desc[UR4][R18.64] ;  /* 0x0000000412327981 */ /* 0x0000e2000c2e1900 */
[----:B----4-:R-:W-:Y:S01]  /*1210*/  FADD R45, R40, R45 ;  /* 0x0000002d282d7221 */ /* 0x010fe20000000000 */
[----:B-----5:R-:W-:-:S04]  /*1220*/  FADD R48, R41, R48 ;  /* 0x0000003029307221 */ /* 0x020fc80000000000 */
[----:B------:R-:W-:Y:S01]  /*1230*/  FADD R48, R45, R48 ;  /* 0x000000302d307221 */ /* 0x000fe20000000000 */
[----:B------:R-:W-:Y:S01]  /*1240*/  FADD R47, R40, R47 ;  /* 0x0000002f282f7221 */ /* 0x000fe20000000000 */
[----:B------:R-:W-:-:S04]  /*1250*/  FADD R49, R41, R49 ;  /* 0x0000003129317221 */ /* 0x000fc80000000000 */
[----:B------:R-:W-:Y:S01]  /*1260*/  FADD R45, R47, R49 ;  /* 0x000000312f2d7221 */ /* 0x000fe20000000000 */
[----:B------:R-:W-:-:S05]  /*1270*/  IADD3 R49, P0, R27, R32, RZ ;  /* 0x000000201b317210 */ /* 0x000fca0007f1e0ff */
[----:B-1----:R-:W-:Y:S02]  /*1280*/  IMAD.X R51, R46, 0x1, R29, P0 ;  /* 0x000000012e337824 */ /* 0x002fe400000e061d */
[C---:B------:R-:W-:Y:S02]  /*1290*/  IMAD.SHL.U32 R47, R49.reuse, 0x4, RZ ;  /* 0x00000004312f7824 */ /* 0x040fe400078e00ff */
[----:B------:R-:W-:Y:S01]  /*12a0*/  FADD R25, R40, R25 ;  /* 0x0000001928197221 */ /* 0x000fe20000000000 */
[----:B------:R-:W-:Y:S02]  /*12b0*/  SHF.L.U64.HI R49, R49, 0x2, R51 ;  /* 0x0000000231317819 */ /* 0x000fe40000010233 */
[----:B0-----:R-:W-:Y:S02]  /*12c0*/  IADD3 R18, P0, R47, UR6, RZ ;  /* 0x000000062f127c10 */ /* 0x001fe4000ff1e0ff */
[----:B------:R-:W-:Y:S02]  /*12d0*/  IADD3 R52, P1, R47, UR8, RZ ;  /* 0x000000082f347c10 */ /* 0x000fe4000ff3e0ff */
[----:B------:R-:W-:-:S02]  /*12e0*/  IADD3.X R19, R49, UR7, RZ, P0, !PT ;  /* 0x0000000731137c10 */ /* 0x000fc400087fe4ff */
[----:B------:R-:W-:-:S03]  /*12f0*/  IADD3.X R53, R49, UR9, RZ, P1, !PT ;  /* 0x0000000931357c10 */ /* 0x000fc60008ffe4ff */
[----:B------:R0:W4:Y:S04]  /*1300*/  LDG.E.EL R49, desc[UR4][R18.64] ;  /* 0x0000000412317981 */ /* 0x000128000c2e1900 */
[----:B------:R1:W5:Y:S01]  /*1310*/  LDG.E.EL R52, desc[UR4][R52.64] ;  /* 0x0000000434347981 */ /* 0x000362000c2e1900 */
[----:B------:R-:W-:Y:S01]  /*1320*/  FADD R45, -R48, R45 ;  /* 0x0000002d302d7221 */ /* 0x000fe20000000100 */
[----:B--2---:R-:W-:Y:S01]  /*1330*/  FADD R44, R41, R44 ;  /* 0x0000002c292c7221 */ /* 0x004fe20000000000 */
[----:B---3--:R-:W-:-:S03]  /*1340*/  FADD R47, R40, R7 ;  /* 0x00000007282f7221 */ /* 0x008fc60000000000 */
[----:B------:R-:W-:Y:S01]  /*1350*/  FADD R7, R25, R44 ;  /* 0x0000002c19077221 */ /* 0x000fe20000000000 */
[----:B------:R-:W-:Y:S01]  /*1360*/  IADD3 R25, P0, R28, R27, RZ ;  /* 0x0000001b1c197210 */ /* 0x000fe20007f1e0ff */
[----:B------:R-:W-:-:S04]  /*1370*/  FADD R50, R41, R50 ;  /* 0x0000003229327221 */ /* 0x000fc80000000000 */
[----:B------:R-:W-:Y:S01]  /*1380*/  FADD R47, R47, R50 ;  /* 0x000000322f2f7221 */ /* 0x000fe20000000000 */
[----:B------:R-:W-:Y:S02]  /*1390*/  IMAD.SHL.U32 R50, R25, 0x4, RZ ;  /* 0x0000000419327824 */ /* 0x000fe400078e00ff */
[----:B------:R-:W-:-:S03]  /*13a0*/  IMAD.X R44, R31, 0x1, R46, P0 ;  /* 0x000000011f2c7824 */ /* 0x000fc600000e062e */
[----:B0-----:R-:W-:Y:S02]  /*13b0*/  IADD3 R18, P0, R50, UR6, RZ ;  /* 0x0000000632127c10 */ /* 0x001fe4000ff1e0ff */
[----:B------:R-:W-:Y:S02]  /*13c0*/  SHF.L.U64.HI R25, R25, 0x2, R44 ;  /* 0x0000000219197819 */ /* 0x000fe4000001022c */
[----:B------:R-:W-:Y:S02]  /*13d0*/  IADD3 R50, P1, R50, UR8, RZ ;  /* 0x0000000832327c10 */ /* 0x000fe4000ff3e0ff */
[----:B------:R-:W-:Y:S02]  /*13e0*/  IADD3.X R19, R25, UR7, RZ, P0, !PT ;  /* 0x0000000719137c10 */ /* 0x000fe400087fe4ff */
[----:B------:R-:W-:-:S03]  /*13f0*/  IADD3.X R51, R25, UR9, RZ, P1, !PT ;  /* 0x0000000919337c10 */ /* 0x000fc60008ffe4ff */
[----:B------:R0:W2:Y:S04]  /*1400*/  LDG.E.EL R25, desc[UR4][R18.64] ;  /* 0x0000000412197981 */ /* 0x0000a8000c2e1900 */
[----:B------:R3:W2:Y:S01]  /*1410*/  LDG.E.EL R50, desc[UR4][R50.64] ;  /* 0x0000000432327981 */ /* 0x0006a2000c2e1900 */
[----:B------:R-:W-:Y:S01]  /*1420*/  FADD R44, -R47, R7 ;  /* 0x000000072f2c7221 */ /* 0x000fe20000000100 */
[----:B-1----:R-:W-:Y:S01]  /*1430*/  IADD3 R53, P0, R27, R34, RZ ;  /* 0x000000221b357210 */ /* 0x002fe20007f1e0ff */
[----:B------:R-:W-:Y:S02]  /*1440*/  FFMA R7, R11, R45, R48 ;  /* 0x0000002d0b077223 */ /* 0x000fe40000000030 */
[----:B------:R-:W-:Y:S02]  /*1450*/  FFMA R48, R10, R44, R47 ;  /* 0x0000002c0a307223 */ /* 0x000fe4000000002f */
[----:B------:R-:W-:Y:S01]  /*1460*/  IMAD.X R44, R46, 0x1, R35, P0 ;  /* 0x000000012e2c7824 */ /* 0x000fe200000e0623 */
[----:B------:R-:W-:-:S04]  /*1470*/  SHF.L.U32 R47, R53, 0x2, RZ ;  /* 0x00000002352f7819 */ /* 0x000fc800000006ff */
[----:B------:R-:W-:Y:S02]  /*1480*/  SHF.L.U64.HI R53, R53, 0x2, R44 ;  /* 0x0000000235357819 */ /* 0x000fe4000001022c */
[----:B------:R-:W-:-:S04]  /*1490*/  IADD3 R44, P0, R47, UR6, RZ ;  /* 0x000000062f2c7c10 */ /* 0x000fc8000ff1e0ff */
[----:B------:R-:W-:Y:S02]  /*14a0*/  IADD3.X R45, R53, UR7, RZ, P0, !PT ;  /* 0x00000007352d7c10 */ /* 0x000fe400087fe4ff */
[----:B0-----:R-:W-:-:S04]  /*14b0*/  IADD3 R18, P0, R47, UR8, RZ ;  /* 0x000000082f127c10 */ /* 0x001fc8000ff1e0ff */
[----:B------:R-:W-:Y:S01]  /*14c0*/  IADD3.X R19, R53, UR9, RZ, P0, !PT ;  /* 0x0000000935137c10 */ /* 0x000fe200087fe4ff */
[----:B------:R-:W2:Y:S01]  /*14d0*/  LDG.E.EL R45, desc[UR4][R44.64] ;  /* 0x000000042c2d7981 */ /* 0x000ea2000c2e1900 */
[----:B---3--:R-:W-:-:S05]  /*14e0*/  IADD3 R51, P0, R36, R27, RZ ;  /* 0x0000001b24337210 */ /* 0x008fca0007f1e0ff */
[----:B------:R-:W-:Y:S02]  /*14f0*/  IMAD.X R46, R37, 0x1, R46, P0 ;  /* 0x00000001252e7824 */ /* 0x000fe400000e062e */
[C---:B------:R-:W-:Y:S01]  /*1500*/  IMAD.SHL.U32 R27, R51.reuse, 0x4, RZ ;  /* 0x00000004331b7824 */ /* 0x040fe200078e00ff */
[----:B------:R0:W3:Y:S02]  /*1510*/  LDG.E.EL R44, desc[UR4][R18.64] ;  /* 0x00000004122c7981 */ /* 0x0000e4000c2e1900 */
[----:B------:R-:W-:Y:S02]  /*1520*/  SHF.L.U64.HI R51, R51, 0x2, R46 ;  /* 0x0000000233337819 */ /* 0x000fe4000001022e */
[----:B------:R-:W-:-:S04]  /*1530*/  IADD3 R46, P0, R27, UR6, RZ ;  /* 0x000000061b2e7c10 */ /* 0x000fc8000ff1e0ff */
[----:B------:R-:W-:Y:S02]  /*1540*/  IADD3.X R47, R51, UR7, RZ, P0, !PT ;  /* 0x00000007332f7c10 */ /* 0x000fe400087fe4ff */
[----:B0-----:R-:W-:-:S04]  /*1550*/  IADD3 R18, P1, R27, UR8, RZ ;  /* 0x000000081b127c10 */ /* 0x001fc8000ff3e0ff */
[----:B------:R-:W3:Y:S01]  /*1560*/  LDG.E.EL R47, desc[UR4][R46.64] ;  /* 0x000000042e2f7981 */ /* 0x000ee2000c2e1900 */
[----:B------:R-:W-:-:S05]  /*1570*/  IADD3.X R19, R51, UR9, RZ, P1, !PT ;  /* 0x0000000933137c10 */ /* 0x000fca0008ffe4ff */
[----:B------:R0:W3:Y:S01]  /*1580*/  LDG.E.EL R46, desc[UR4][R18.64] ;  /* 0x00000004122e7981 */ /* 0x0000e2000c2e1900 */
[----:B----4-:R-:W-:Y:S01]  /*1590*/  FADD R49, R40, R49 ;  /* 0x0000003128317221 */ /* 0x010fe20000000000 */
[----:B-----5:R-:W-:Y:S01]  /*15a0*/  FADD R52, R41, R52 ;  /* 0x0000003429347221 */ /* 0x020fe20000000000 */
[----:B------:R-:W-:-:S04]  /*15b0*/  FADD R5, -R48, R5 ;  /* 0x0000000530057221 */ /* 0x000fc80000000100 */
[----:B------:R-:W-:Y:S01]  /*15c0*/  FFMA R5, R33, R5, R48 ;  /* 0x0000000521057223 */ /* 0x000fe20000000030 */
[----:B--2---:R-:W-:Y:S01]  /*15d0*/  FADD R27, R40, R25 ;  /* 0x00000019281b7221 */ /* 0x004fe20000000000 */
[----:B------:R-:W-:-:S04]  /*15e0*/  FADD R50, R41, R50 ;  /* 0x0000003229327221 */ /* 0x000fc80000000000 */
[----:B------:R-:W-:Y:S01]  /*15f0*/  FADD R50, R27, R50 ;  /* 0x000000321b327221 */ /* 0x000fe20000000000 */
[----:B------:R-:W-:Y:S01]  /*1600*/  IADD3 R27, P0, R15, R22, RZ ;  /* 0x000000160f1b7210 */ /* 0x000fe20007f1e0ff */
[----:B------:R-:W-:-:S04]  /*1610*/  FADD R25, R49, R52 ;  /* 0x0000003431197221 */ /* 0x000fc80000000000 */
[----:B------:R-:W-:Y:S02]  /*1620*/  IMAD.X R49, R13, 0x1, R23, P0 ;  /* 0x000000010d317824 */ /* 0x000fe400000e0617 */
[C---:B------:R-:W-:Y:S01]  /*1630*/  IMAD.SHL.U32 R52, R27.reuse, 0x4, RZ ;  /* 0x000000041b347824 */ /* 0x040fe200078e00ff */
[----:B------:R-:W-:Y:S02]  /*1640*/  IADD3 R22, P1, R21, R22, RZ ;  /* 0x0000001615167210 */ /* 0x000fe40007f3e0ff */
[----:B------:R-:W-:Y:S02]  /*1650*/  SHF.L.U64.HI R27, R27, 0x2, R49 ;  /* 0x000000021b1b7819 */ /* 0x000fe40000010231 */
[----:B0-----:R-:W-:Y:S01]  /*1660*/  IADD3 R18, P0, R52, UR6, RZ ;  /* 0x0000000634127c10 */ /* 0x001fe2000ff1e0ff */
[----:B------:R-:W-:-:S03]  /*1670*/  IMAD.X R23, R14, 0x1, R23, P1 ;  /* 0x000000010e177824 */ /* 0x000fc600008e0617 */
[----:B------:R-:W-:Y:S02]  /*1680*/  IADD3.X R19, R27, UR7, RZ, P0, !PT ;  /* 0x000000071b137c10 */ /* 0x000fe400087fe4ff */
[----:B------:R-:W-:-:S04]  /*1690*/  IADD3 R52, P0, R52, UR8, RZ ;  /* 0x0000000834347c10 */ /* 0x000fc8000ff1e0ff */
[----:B------:R-:W-:Y:S01]  /*16a0*/  IADD3.X R53, R27, UR9, RZ, P0, !PT ;  /* 0x000000091b357c10 */ /* 0x000fe200087fe4ff */
[----:B------:R-:W2:Y:S01]  /*16b0*/  LDG.E.EL R19, desc[UR4][R18.64] ;  /* 0x0000000412137981 */ /* 0x000ea2000c2e1900 */
[C---:B------:R-:W-:Y:S01]  /*16c0*/  SHF.L.U64.HI R27, R22.reuse, 0x2, R23 ;  /* 0x00000002161b7819 */ /* 0x040fe20000010217 */
[----:B------:R-:W-:-:S05]  /*16d0*/  IMAD.SHL.U32 R23, R22, 0x4, RZ ;  /* 0x0000000416177824 */ /* 0x000fca00078e00ff */
[----:B------:R-:W-:Y:S01]  /*16e0*/  IADD3 R22, P0, R23, UR6, RZ ;  /* 0x0000000617167c10 */ /* 0x000fe2000ff1e0ff */
[----:B------:R0:W4:Y:S02]  /*16f0*/  LDG.E.EL R18, desc[UR4][R52.64] ;  /* 0x0000000434127981 */ /* 0x000124000c2e1900 */
[----:B0-----:R-:W-:Y:S02]  /*1700*/  IADD3 R52, P1, R23, UR8, RZ ;  /* 0x0000000817347c10 */ /* 0x001fe4000ff3e0ff */
[----:B------:R-:W-:Y:S02]  /*1710*/  IADD3.X R23, R27, UR7, RZ, P0, !PT ;  /* 0x000000071b177c10 */ /* 0x000fe400087fe4ff */
[----:B------:R-:W-:Y:S02]  /*1720*/  IADD3.X R53, R27, UR9, RZ, P1, !PT ;  /* 0x000000091b357c10 */ /* 0x000fe40008ffe4ff */
[----:B------:R-:W-:Y:S01]  /*1730*/  IADD3 R27, P0, R24, R21, RZ ;  /* 0x00000015181b7210 */ /* 0x000fe20007f1e0ff */
[----:B------:R-:W-:Y:S01]  /*1740*/  FADD R50, -R25, R50 ;  /* 0x0000003219327221 */ /* 0x000fe20000000100 */
[----:B------:R-:W5:Y:S03]  /*1750*/  LDG.E.EL R23, desc[UR4][R22.64] ;  /* 0x0000000416177981 */ /* 0x000f66000c2e1900 */
[----:B------:R-:W-:-:S02]  /*1760*/  IMAD.X R48, R26, 0x1, R14, P0 ;  /* 0x000000011a307824 */ /* 0x000fc400000e060e */
[----:B------:R-:W-:-:S03]  /*1770*/  IMAD.SHL.U32 R51, R27, 0x4, RZ ;  /* 0x000000041b337824 */ /* 0x000fc600078e00ff */
[----:B------:R-:W-:Y:S02]  /*1780*/  SHF.L.U64.HI R27, R27, 0x2, R48 ;  /* 0x000000021b1b7819 */ /* 0x000fe40000010230 */
[----:B------:R-:W-:Y:S01]  /*1790*/  IADD3 R48, P0, R51, UR6, RZ ;  /* 0x0000000633307c10 */ /* 0x000fe2000ff1e0ff */
[----:B------:R-:W-:Y:S01]  /*17a0*/  FFMA R50, R8, R50, R25 ;  /* 0x0000003208327223 */ /* 0x000fe20000000019 */
[----:B------:R-:W-:Y:S01]  /*17b0*/  IADD3 R24, P1, R24, R15, RZ ;  /* 0x0000000f18187210 */ /* 0x000fe20007f3e0ff */
[----:B------:R-:W2:Y:S01]  /*17c0*/  LDG.E.EL R22, desc[UR4][R52.64] ;  /* 0x0000000434167981 */ /* 0x000ea2000c2e1900 */
[----:B------:R-:W-:-:S05]  /*17d0*/  IADD3.X R49, R27, UR7, RZ, P0, !PT ;  /* 0x000000071b317c10 */ /* 0x000fca00087fe4ff */
[----:B------:R0:W2:Y:S02]  /*17e0*/  LDG.E.EL R25, desc[UR4][R48.64] ;  /* 0x0000000430197981 */ /* 0x0000a4000c2e1900 */
[----:B0-----:R-:W-:Y:S01]  /*17f0*/  IADD3 R48, P0, R51, UR8, RZ ;  /* 0x0000000833307c10 */ /* 0x001fe2000ff1e0ff */
[----:B------:R-:W-:-:S03]  /*1800*/  IMAD.X R51, R26, 0x1, R13, P1 ;  /* 0x000000011a337824 */ /* 0x000fc600008e060d */
[----:B------:R-:W-:Y:S01]  /*1810*/  IADD3.X R49, R27, UR9, RZ, P0, !PT ;  /* 0x000000091b317c10 */ /* 0x000fe200087fe4ff */
[C---:B------:R-:W-:Y:S01]  /*1820*/  IMAD.SHL.U32 R27, R24.reuse, 0x4, RZ ;  /* 0x00000004181b7824 */ /* 0x040fe200078e00ff */
[----:B------:R-:W-:Y:S01]  /*1830*/  SHF.L.U64.HI R26, R24, 0x2, R51 ;  /* 0x00000002181a7819 */ /* 0x000fe20000010233 */
[C---:B------:R-:W-:Y:S01]  /*1840*/  FADD R45, R40.reuse, R45 ;  /* 0x0000002d282d7221 */ /* 0x040fe20000000000 */
[----:B---3--:R-:W-:Y:S01]  /*1850*/  FADD R47, R40, R47 ;  /* 0x0000002f282f7221 */ /* 0x008fe20000000000 */
[----:B------:R0:W3:Y:S01]  /*1860*/  LDG.E.EL R24, desc[UR4][R48.64] ;  /* 0x0000000430187981 */ /* 0x0000e2000c2e1900 */
[----:B------:R-:W-:Y:S01]  /*1870*/  IADD3 R52, P0, R27, UR6, RZ ;  /* 0x000000061b347c10 */ /* 0x000fe2000ff1e0ff */
[----:B------:R-:W-:-:S03]  /*1880*/  FADD R40, R41, R44 ;  /* 0x0000002c29287221 */ /* 0x000fc60000000000 */
[----:B------:R-:W-:Y:S02]  /*1890*/  IADD3.X R53, R26, UR7, RZ, P0, !PT ;  /* 0x000000071a357c10 */ /* 0x000fe400087fe4ff */
[----:B------:R-:W-:Y:S02]  /*18a0*/  IADD3 R44, P0, R15, R42, RZ ;  /* 0x0000002a0f2c7210 */ /* 0x000fe40007f1e0ff */
[----:B0-----:R-:W-:Y:S01]  /*18b0*/  IADD3 R48, P1, R27, UR8, RZ ;  /* 0x000000081b307c10 */ /* 0x001fe2000ff3e0ff */
[----:B------:R-:W-:Y:S02]  /*18c0*/  FADD R46, R41, R46 ;  /* 0x0000002e292e7221 */ /* 0x000fe40000000000 */
[----:B------:R-:W-:Y:S01]  /*18d0*/  IMAD.X R41, R13, 0x1, R43, P0 ;  /* 0x000000010d297824 */ /* 0x000fe200000e062b */
[----:B------:R-:W-:Y:S01]  /*18e0*/  SHF.L.U32 R51, R44, 0x2, RZ ;  /* 0x000000022c337819 */ /* 0x000fe200000006ff */
[----:B------:R0:W4:Y:S01]  /*18f0*/  LDG.E.EL R27, desc[UR4][R52.64] ;  /* 0x00000004341b7981 */ /* 0x000122000c2e1900 */
[----:B------:R-:W-:-:S02]  /*1900*/  IADD3.X R49, R26, UR9, RZ, P1, !PT ;  /* 0x000000091a317c10 */ /* 0x000fc40008ffe4ff */
[----:B------:R-:W-:-:S03]  /*1910*/  SHF.L.U64.HI R44, R44, 0x2, R41 ;  /* 0x000000022c2c7819 */ /* 0x000fc60000010229 */
[----:B------:R1:W4:Y:S01]  /*1920*/  LDG.E.EL R26, desc[UR4][R48.64] ;  /* 0x00000004301a7981 */ /* 0x000322000c2e1900 */
[----:B0-----:R-:W-:Y:S02]  /*1930*/  IADD3 R52, P1, R21, R42, RZ ;  /* 0x0000002a15347210 */ /* 0x001fe40007f3e0ff */
[----:B-1----:R-:W-:-:S04]  /*1940*/  IADD3 R48, P0, R51, UR6, RZ ;  /* 0x0000000633307c10 */ /* 0x002fc8000ff1e0ff */
[----:B------:R-:W-:Y:S02]  /*1950*/  IADD3.X R49, R44, UR7, RZ, P0, !PT ;  /* 0x000000072c317c10 */ /* 0x000fe400087fe4ff */
[----:B------:R-:W-:Y:S01]  /*1960*/  IADD3 R42, P0, R51, UR8, RZ ;  /* 0x00000008332a7c10 */ /* 0x000fe2000ff1e0ff */
[----:B------:R-:W-:Y:S02]  /*1970*/  IMAD.X R51, R14, 0x1, R43, P1 ;  /* 0x000000010e337824 */ /* 0x000fe400008e062b */
[----:B------:R-:W-:Y:S01]  /*1980*/  FADD R40, R45, R40 ;  /* 0x000000282d287221 */ /* 0x000fe20000000000 */
[----:B------:R0:W4:Y:S01]  /*1990*/  LDG.E.EL R41, desc[UR4][R48.64] ;  /* 0x0000000430297981 */ /* 0x000122000c2e1900 */
[----:B------:R-:W-:Y:S02]  /*19a0*/  IADD3.X R43, R44, UR9, RZ, P0, !PT ;  /* 0x000000092c2b7c10 */ /* 0x000fe400087fe4ff */
[C---:B------:R-:W-:Y:S01]  /*19b0*/  SHF.L.U64.HI R44, R52.reuse, 0x2, R51 ;  /* 0x00000002342c7819 */ /* 0x040fe20000010233 */
[----:B------:R-:W-:-:S02]  /*19c0*/  IMAD.SHL.U32 R51, R52, 0x4, RZ ;  /* 0x0000000434337824 */ /* 0x000fc400078e00ff */
[----:B------:R-:W4:Y:S03]  /*19d0*/  LDG.E.EL R42, desc[UR4][R42.64] ;  /* 0x000000042a2a7981 */ /* 0x000f26000c2e1900 */
[----:B------:R-:W-:Y:S02]  /*19e0*/  IADD3 R52, P0, R51, UR6, RZ ;  /* 0x0000000633347c10 */ /* 0x000fe4000ff1e0ff */
[----:B0-----:R-:W-:Y:S02]  /*19f0*/  IADD3 R48, P1, R51, UR8, RZ ;  /* 0x0000000833307c10 */ /* 0x001fe4000ff3e0ff */
[----:B------:R-:W-:Y:S02]  /*1a00*/  IADD3.X R53, R44, UR7, RZ, P0, !PT ;  /* 0x000000072c357c10 */ /* 0x000fe400087fe4ff */
[----:B------:R-:W-:Y:S01]  /*1a10*/  IADD3 R45, P0, R16, R21, RZ ;  /* 0x00000015102d7210 */ /* 0x000fe20007f1e0ff */
[----:B------:R-:W-:Y:S01]  /*1a20*/  FADD R51, R47, R46 ;  /* 0x0000002e2f337221 */ /* 0x000fe20000000000 */
[----:B------:R-:W-:Y:S01]  /*1a30*/  IADD3.X R49, R44, UR9, RZ, P1, !PT ;  /* 0x000000092c317c10 */ /* 0x000fe20008ffe4ff */
[----:B------:R0:W4:Y:S02]  /*1a40*/  LDG.E.EL R43, desc[UR4][R52.64] ;  /* 0x00000004342b7981 */ /* 0x000124000c2e1900 */
[----:B------:R-:W-:-:S02]  /*1a50*/  IMAD.X R46, R17, 0x1, R14, P0 ;  /* 0x00000001112e7824 */ /* 0x000fc400000e060e */
[----:B------:R1:W4:Y:S01]  /*1a60*/  LDG.E.EL R44, desc[UR4][R48.64] ;  /* 0x00000004302c7981 */ /* 0x000322000c2e1900 */
[C---:B0-----:R-:W-:Y:S02]  /*1a70*/  IMAD.SHL.U32 R52, R45.reuse, 0x4, RZ ;  /* 0x000000042d347824 */ /* 0x041fe400078e00ff */
[----:B-1----:R-:W-:-:S03]  /*1a80*/  SHF.L.U64.HI R48, R45, 0x2, R46 ;  /* 0x000000022d307819 */ /* 0x002fc6000001022e */
[----:B------:R-:W-:Y:S02]  /*1a90*/  IADD3 R46, P0, R52, UR6, RZ ;  /* 0x00000006342e7c10 */ /* 0x000fe4000ff1e0ff */
[----:B------:R-:W-:Y:S02]  /*1aa0*/  IADD3 R16, P1, R16, R15, RZ ;  /* 0x0000000f10107210 */ /* 0x000fe40007f3e0ff */
[----:B------:R-:W-:Y:S02]  /*1ab0*/  IADD3.X R47, R48, UR7, RZ, P0, !PT ;  /* 0x00000007302f7c10 */ /* 0x000fe400087fe4ff */
[----:B------:R-:W-:Y:S01]  /*1ac0*/  IADD3 R52, P0, R52, UR8, RZ ;  /* 0x0000000834347c10 */ /* 0x000fe2000ff1e0ff */
[----:B------:R-:W-:Y:S02]  /*1ad0*/  IMAD.X R49, R17, 0x1, R13, P1 ;  /* 0x0000000111317824 */ /* 0x000fe400008e060d */
[----:B------:R-:W-:Y:S01]  /*1ae0*/  FADD R51, -R40, R51 ;  /* 0x0000003328337221 */ /* 0x000fe20000000100 */
[----:B------:R-:W-:Y:S01]  /*1af0*/  FADD R6, -R50, R6 ;  /* 0x0000000632067221 */ /* 0x000fe20000000100 */
[----:B------:R-:W-:Y:S01]  /*1b00*/  IADD3.X R53, R48, UR9, RZ, P0, !PT ;  /* 0x0000000930357c10 */ /* 0x000fe200087fe4ff */
[C---:B------:R-:W-:Y:S01]  /*1b10*/  IMAD.SHL.U32 R48, R16.reuse, 0x4, RZ ;  /* 0x0000000410307824 */ /* 0x040fe200078e00ff */
[----:B------:R-:W-:Y:S01]  /*1b20*/  SHF.L.U64.HI R49, R16, 0x2, R49 ;  /* 0x0000000210317819 */ /* 0x000fe20000010231 */
[----:B------:R-:W4:Y:S03]  /*1b30*/  LDG.E.EL R45, desc[UR4][R46.64] ;  /* 0x000000042e2d7981 */ /* 0x000f26000c2e1900 */
[----:B------:R-:W-:Y:S01]  /*1b40*/  IADD3 R16, P0, R48, UR6, RZ ;  /* 0x0000000630107c10 */ /* 0x000fe2000ff1e0ff */
[----:B------:R-:W-:Y:S01]  /*1b50*/  FFMA R40, R11, R51, R40 ;  /* 0x000000330b287223 */ /* 0x000fe20000000028 */
[----:B------:R-:W-:-:S02]  /*1b60*/  IADD3 R48, P1, R48, UR8, RZ ;  /* 0x0000000830307c10 */ /* 0x000fc4000ff3e0ff */
[----:B------:R-:W-:Y:S02]  /*1b70*/  IADD3.X R17, R49, UR7, RZ, P0, !PT ;  /* 0x0000000731117c10 */ /* 0x000fe400087fe4ff */
[----:B------:R-:W-:Y:S01]  /*1b80*/  IADD3 R51, P0, R15, R32, RZ ;  /* 0x000000200f337210 */ /* 0x000fe20007f1e0ff */
[----:B------:R0:W4:Y:S01]  /*1b90*/  LDG.E.EL R46, desc[UR4][R52.64] ;  /* 0x00000004342e7981 */ /* 0x000122000c2e1900 */
[----:B------:R-:W-:Y:S01]  /*1ba0*/  IADD3.X R49, R49, UR9, RZ, P1, !PT ;  /* 0x0000000931317c10 */ /* 0x000fe20008ffe4ff */
[----:B------:R-:W-:Y:S02]  /*1bb0*/  FFMA R6, R33, R6, R50 ;  /* 0x0000000621067223 */ /* 0x000fe40000000032 */
[----:B------:R1:W4:Y:S01]  /*1bc0*/  LDG.E.EL R47, desc[UR4][R16.64] ;  /* 0x00000004102f7981 */ /* 0x000322000c2e1900 */
[----:B------:R-:W-:-:S03]  /*1bd0*/  IMAD.SHL.U32 R50, R51, 0x4, RZ ;  /* 0x0000000433327824 */ /* 0x000fc600078e00ff */
[----:B------:R-:W4:Y:S01]  /*1be0*/  LDG.E.EL R48, desc[UR4][R48.64] ;  /* 0x0000000430307981 */ /* 0x000f22000c2e1900 */
[----:B0-----:R-:W-:Y:S01]  /*1bf0*/  IMAD.X R52, R13, 0x1, R29, P0 ;  /* 0x000000010d347824 */ /* 0x001fe200000e061d */
[----:B-1----:R-:W-:-:S04]  /*1c00*/  IADD3 R17, P1, R21, R32, RZ ;  /* 0x0000002015117210 */ /* 0x002fc80007f3e0ff */
[----:B------:R-:W-:Y:S02]  /*1c10*/  SHF.L.U64.HI R51, R51, 0x2, R52 ;  /* 0x0000000233337819 */ /* 0x000fe40000010234 */
[----:B------:R-:W-:Y:S01]  /*1c20*/  IADD3 R52, P0, R50, UR6, RZ ;  /* 0x0000000632347c10 */ /* 0x000fe2000ff1e0ff */
[----:B------:R-:W-:-:S03]  /*1c30*/  IMAD.X R16, R14, 0x1, R29, P1 ;  /* 0x000000010e107824 */ /* 0x000fc600008e061d */
[----:B------:R-:W-:Y:S02]  /*1c40*/  IADD3.X R53, R51, UR7, RZ, P0, !PT ;  /* 0x0000000733357c10 */ /* 0x000fe400087fe4ff */
[C---:B------:R-:W-:Y:S01]  /*1c50*/  SHF.L.U64.HI R29, R17.reuse, 0x2, R16 ;  /* 0x00000002111d7819 */ /* 0x040fe20000010210 */
[----:B------:R-:W-:Y:S01]  /*1c60*/  IMAD.SHL.U32 R17, R17, 0x4, RZ ;  /* 0x0000000411117824 */ /* 0x000fe200078e00ff */
[----:B------:R-:W-:Y:S01]  /*1c70*/  IADD3 R50, P0, R50, UR8, RZ ;  /* 0x0000000832327c10 */ /* 0x000fe2000ff1e0ff */
[----:B------:R0:W4:Y:S03]  /*1c80*/  LDG.E.EL R49, desc[UR4][R52.64] ;  /* 0x0000000434317981 */ /* 0x000126000c2e1900 */
[----:B------:R-:W-:Y:S02]  /*1c90*/  IADD3.X R51, R51, UR9, RZ, P0, !PT ;  /* 0x0000000933337c10 */ /* 0x000fe400087fe4ff */
[----:B------:R-:W-:-:S03]  /*1ca0*/  IADD3 R16, P0, R17, UR6, RZ ;  /* 0x0000000611107c10 */ /* 0x000fc6000ff1e0ff */
[----:B------:R1:W4:Y:S01]  /*1cb0*/  LDG.E.EL R50, desc[UR4][R50.64] ;  /* 0x0000000432327981 */ /* 0x000322000c2e1900 */
[----:B0-----:R-:W-:Y:S02]  /*1cc0*/  IADD3 R52, P1, R17, UR8, RZ ;  /* 0x0000000811347c10 */ /* 0x001fe4000ff3e0ff */
[----:B------:R-:W-:Y:S02]  /*1cd0*/  IADD3.X R17, R29, UR7, RZ, P0, !PT ;  /* 0x000000071d117c10 */ /* 0x000fe400087fe4ff */
[----:B------:R-:W-:-:S04]  /*1ce0*/  IADD3.X R53, R29, UR9, RZ, P1, !PT ;  /* 0x000000091d357c10 */ /* 0x000fc80008ffe4ff */
[----:B------:R-:W4:Y:S04]  /*1cf0*/  LDG.E.EL R17, desc[UR4][R16.64] ;  /* 0x0000000410117981 */ /* 0x000f28000c2e1900 */
[----:B------:R0:W4:Y:S01]  /*1d00*/  LDG.E.EL R16, desc[UR4][R52.64] ;  /* 0x0000000434107981 */ /* 0x000122000c2e1900 */
[----:B------:R-:W-:-:S04]  /*1d10*/  FADD R7, -R40, R7 ;  /* 0x0000000728077221 */ /* 0x000fc80000000100 */
[----:B------:R-:W-:Y:S01]  /*1d20*/  FFMA R7, R33, R7, R40 ;  /* 0x0000000721077223 */ /* 0x000fe20000000028 */
[----:B------:R-:W-:-:S04]  /*1d30*/  IADD3 R40, P0, R28, R21, RZ ;  /* 0x000000151c287210 */ /* 0x000fc80007f1e0ff */
[----:B-1----:R-:W-:Y:S01]  /*1d40*/  SHF.L.U32 R51, R40, 0x2, RZ ;  /* 0x0000000228337819 */ /* 0x002fe200000006ff */
[----:B------:R-:W-:-:S03]  /*1d50*/  IMAD.X R29, R31, 0x1, R14, P0 ;  /* 0x000000011f1d7824 */ /* 0x000fc600000e060e */
[----:B------:R-:W-:Y:S02]  /*1d60*/  IADD3 R32, P0, R51, UR6, RZ ;  /* 0x0000000633207c10 */ /* 0x000fe4000ff1e0ff */
[----:B------:R-:W-:-:S04]  /*1d70*/  SHF.L.U64.HI R40, R40, 0x2, R29 ;  /* 0x0000000228287819 */ /* 0x000fc8000001021d */
[----:B------:R-:W-:Y:S02]  /*1d80*/  IADD3.X R33, R40, UR7, RZ, P0, !PT ;  /* 0x0000000728217c10 */ /* 0x000fe400087fe4ff */
[----:B0-----:R-:W-:Y:S02]  /*1d90*/  IADD3 R52, P0, R51, UR8, RZ ;  /* 0x0000000833347c10 */ /* 0x001fe4000ff1e0ff */
[----:B------:R-:W-:Y:S01]  /*1da0*/  IADD3 R51, P1, R28, R15, RZ ;  /* 0x0000000f1c337210 */ /* 0x000fe20007f3e0ff */
[----:B------:R0:W4:Y:S01]  /*1db0*/  LDG.E.EL R29, desc[UR4][R32.64] ;  /* 0x00000004201d7981 */ /* 0x000122000c2e1900 */
[----:B------:R-:W-:-:S03]  /*1dc0*/  IADD3.X R53, R40, UR9, RZ, P0, !PT ;  /* 0x0000000928357c10 */ /* 0x000fc600087fe4ff */
[----:B------:R-:W-:Y:S02]  /*1dd0*/  IMAD.X R40, R31, 0x1, R13, P1 ;  /* 0x000000011f287824 */ /* 0x000fe400008e060d */
[C---:B------:R-:W-:Y:S01]  /*1de0*/  IMAD.SHL.U32 R31, R51.reuse, 0x4, RZ ;  /* 0x00000004331f7824 */ /* 0x040fe200078e00ff */
[----:B------:R1:W4:Y:S02]  /*1df0*/  LDG.E.EL R28, desc[UR4][R52.64] ;  /* 0x00000004341c7981 */ /* 0x000324000c2e1900 */
[----:B------:R-:W-:Y:S01]  /*1e00*/  SHF.L.U64.HI R40, R51, 0x2, R40 ;  /* 0x0000000233287819 */ /* 0x000fe20000010228 */
[----:B0-----:R-:W-:Y:S01]  /*1e10*/  IMAD.WIDE R32, R30, 0x4, R38 ;  /* 0x000000041e207825 */ /* 0x001fe200078e0226 */
[----:B------:R-:W-:Y:S02]  /*1e20*/  IADD3 R30, P0, R31, UR6, RZ ;  /* 0x000000061f1e7c10 */ /* 0x000fe4000ff1e0ff */
[----:B------:R-:W-:Y:S02]  /*1e30*/  IADD3 R38, P1, R31, UR8, RZ ;  /* 0x000000081f267c10 */ /* 0x000fe4000ff3e0ff */
[----:B------:R-:W-:Y:S01]  /*1e40*/  IADD3.X R31, R40, UR7, RZ, P0, !PT ;  /* 0x00000007281f7c10 */ /* 0x000fe200087fe4ff */
[----:B------:R-:W4:Y:S01]  /*1e50*/  LDG.E.EL R32, desc[UR4][R32.64] ;  /* 0x0000000420207981 */ /* 0x000f22000c2e1900 */
[----:B------:R-:W-:-:S02]  /*1e60*/  IADD3.X R39, R40, UR9, RZ, P1, !PT ;  /* 0x0000000928277c10 */ /* 0x000fc40008ffe4ff */
[----:B------:R-:W-:Y:S02]  /*1e70*/  IADD3 R40, P0, R15, R34, RZ ;  /* 0x000000220f287210 */ /* 0x000fe40007f1e0ff */
[----:B------:R-:W4:Y:S03]  /*1e80*/  LDG.E.EL R31, desc[UR4][R30.64] ;  /* 0x000000041e1f7981 */ /* 0x000f26000c2e1900 */
[----:B-1----:R-:W-:Y:S02]  /*1e90*/  IMAD.X R53, R13, 0x1, R35, P0 ;  /* 0x000000010d357824 */ /* 0x002fe400000e0623 */
[----:B------:R-:W-:-:S03]  /*1ea0*/  IMAD.SHL.U32 R51, R40, 0x4, RZ ;  /* 0x0000000428337824 */ /* 0x000fc600078e00ff */
[----:B------:R-:W-:Y:S01]  /*1eb0*/  SHF.L.U64.HI R40, R40, 0x2, R53 ;  /* 0x0000000228287819 */ /* 0x000fe20000010235 */
[----:B------:R0:W4:Y:S01]  /*1ec0*/  LDG.E.EL R30, desc[UR4][R38.64] ;  /* 0x00000004261e7981 */ /* 0x000122000c2e1900 */
[----:B------:R-:W-:Y:S02]  /*1ed0*/  IADD3 R52, P1, R21, R34, RZ ;  /* 0x0000002215347210 */ /* 0x000fe40007f3e0ff */
[----:B0-----:R-:W-:-:S04]  /*1ee0*/  IADD3 R38, P0, R51, UR6, RZ ;  /* 0x0000000633267c10 */ /* 0x001fc8000ff1e0ff */
[----:B------:R-:W-:Y:S02]  /*1ef0*/  IADD3.X R39, R40, UR7, RZ, P0, !PT ;  /* 0x0000000728277c10 */ /* 0x000fe400087fe4ff */
[----:B------:R-:W-:Y:S01]  /*1f00*/  IADD3 R34, P0, R51, UR8, RZ ;  /* 0x0000000833227c10 */ /* 0x000fe2000ff1e0ff */
[----:B------:R-:W-:Y:S02]  /*1f10*/  IMAD.X R51, R14, 0x1, R35, P1 ;  /* 0x000000010e337824 */ /* 0x000fe400008e0623 */
[----:B------:R0:W4:Y:S01]  /*1f20*/  LDG.E.EL R33, desc[UR4][R38.64] ;  /* 0x0000000426217981 */ /* 0x000122000c2e1900 */
[----:B------:R-:W-:Y:S01]  /*1f30*/  IADD3.X R35, R40, UR9, RZ, P0, !PT ;  /* 0x0000000928237c10 */ /* 0x000fe200087fe4ff */
[----:B------:R-:W-:-:S04]  /*1f40*/  IMAD.SHL.U32 R40, R52, 0x4, RZ ;  /* 0x0000000434287824 */ /* 0x000fc800078e00ff */
[----:B------:R-:W4:Y:S01]  /*1f50*/  LDG.E.EL R34, desc[UR4][R34.64] ;  /* 0x0000000422227981 */ /* 0x000f22000c2e1900 */
[----:B0-----:R-:W-:Y:S02]  /*1f60*/  SHF.L.U64.HI R39, R52, 0x2, R51 ;  /* 0x0000000234277819 */ /* 0x001fe40000010233 */
[----:B------:R-:W-:-:S04]  /*1f70*/  IADD3 R52, P0, R40, UR6, RZ ;  /* 0x0000000628347c10 */ /* 0x000fc8000ff1e0ff */
[----:B------:R-:W-:Y:S02]  /*1f80*/  IADD3.X R53, R39, UR7, RZ, P0, !PT ;  /* 0x0000000727357c10 */ /* 0x000fe400087fe4ff */
[----:B------:R-:W-:-:S03]  /*1f90*/  IADD3 R38, P0, R40, UR8, RZ ;  /* 0x0000000828267c10 */ /* 0x000fc6000ff1e0ff */
[----:B------:R-:W4:Y:S01]  /*1fa0*/  LDG.E.EL R35, desc[UR4][R52.64] ;  /* 0x0000000434237981 */ /* 0x000f22000c2e1900 */
[----:B------:R-:W-:Y:S02]  /*1fb0*/  IADD3.X R39, R39, UR9, RZ, P0, !PT ;  /* 0x0000000927277c10 */ /* 0x000fe400087fe4ff */
[----:B------:R-:W-:Y:S02]  /*1fc0*/  IADD3 R40, P0, R36, R21, RZ ;  /* 0x0000001524287210 */ /* 0x000fe40007f1e0ff */
[----:B------:R-:W-:Y:S02]  /*1fd0*/  IADD3 R21, P1, R36, R15, RZ ;  /* 0x0000000f24157210 */ /* 0x000fe40007f3e0ff */
[----:B------:R0:W4:Y:S01]  /*1fe0*/  LDG.E.EL R36, desc[UR4][R38.64] ;  /* 0x0000000426247981 */ /* 0x000122000c2e1900 */
[----:B------:R-:W-:Y:S02]  /*1ff0*/  IMAD.X R15, R37, 0x1, R14, P0 ;  /* 0x00000001250f7824 */ /* 0x000fe400000e060e */
[----:B------:R-:W-:-:S03]  /*2000*/  IMAD.SHL.U32 R14, R40, 0x4, RZ ;  /* 0x00000004280e7824 */ /* 0x000fc600078e00ff */
[----:B------:R-:W-:Y:S02]  /*2010*/  SHF.L.U64.HI R40, R40, 0x2, R15 ;  /* 0x0000000228287819 */ /* 0x000fe4000001020f */
[----:B0-----:R-:W-:Y:S01]  /*2020*/  IADD3 R38, P0, R14, UR6, RZ ;  /* 0x000000060e267c10 */ /* 0x001fe2000ff1e0ff */
[----:B------:R-:W-:-:S03]  /*2030*/  IMAD.X R13, R37, 0x1, R13, P1 ;  /* 0x00000001250d7824 */ /* 0x000fc600008e060d */
[----:B------:R-:W-:Y:S02]  /*2040*/  IADD3.X R39, R40, UR7, RZ, P0, !PT ;  /* 0x0000000728277c10 */ /* 0x000fe400087fe4ff */
[----:B------:R-:W-:Y:S02]  /*2050*/  IADD3 R14, P0, R14, UR8, RZ ;  /* 0x000000080e0e7c10 */ /* 0x000fe4000ff1e0ff */
[C---:B------:R-:W-:Y:S01]  /*2060*/  SHF.L.U64.HI R13, R21.reuse, 0x2, R13 ;  /* 0x00000002150d7819 */ /* 0x040fe2000001020d */
[----:B------:R-:W-:Y:S01]  /*2070*/  IMAD.SHL.U32 R21, R21, 0x4, RZ ;  /* 0x0000000415157824 */ /* 0x000fe200078e00ff */
[----:B------:R-:W-:Y:S01]  /*2080*/  IADD3.X R15, R40, UR9, RZ, P0, !PT ;  /* 0x00000009280f7c10 */ /* 0x000fe200087fe4ff */
[----:B------:R-:W4:Y:S03]  /*2090*/  LDG.E.EL R37, desc[UR4][R38.64] ;  /* 0x0000000426257981 */ /* 0x000f26000c2e1900 */
[----:B------:R-:W-:Y:S01]  /*20a0*/  IADD3 R52, P0, R21, UR6, RZ ;  /* 0x0000000615347c10 */ /* 0x000fe2000ff1e0ff */
[C---:B-----5:R-:W-:Y:S01]  /*20b0*/  FADD R23, R2.reuse, R23 ;  /* 0x0000001702177221 */ /* 0x060fe20000000000 */
[----:B------:R0:W5:Y:S02]  /*20c0*/  LDG.E.EL R38, desc[UR4][R14.64] ;  /* 0x000000040e267981 */ /* 0x000164000c2e1900 */
[----:B------:R-:W-:Y:S01]  /*20d0*/  IADD3.X R53, R13, UR7, RZ, P0, !PT ;  /* 0x000000070d357c10 */ /* 0x000fe200087fe4ff */
[C---:B--2---:R-:W-:Y:S01]  /*20e0*/  FADD R25, R2.reuse, R25 ;  /* 0x0000001902197221 */ /* 0x044fe20000000000 */
[----:B------:R-:W-:-:S03]  /*20f0*/  FADD R19, R2, R19 ;  /* 0x0000001302137221 */ /* 0x000fc60000000000 */
[----:B------:R-:W2:Y:S01]  /*2100*/  LDG.E.EL R39, desc[UR4][R52.64] ;  /* 0x0000000434277981 */ /* 0x000ea2000c2e1900 */
[----:B0-----:R-:W-:-:S04]  /*2110*/  IADD3 R14, P1, R21, UR8, RZ ;  /* 0x00000008150e7c10 */ /* 0x001fc8000ff3e0ff */
[----:B------:R-:W-:Y:S01]  /*2120*/  IADD3.X R15, R13, UR9, RZ, P1, !PT ;  /* 0x000000090d0f7c10 */ /* 0x000fe20008ffe4ff */
[C---:B------:R-:W-:Y:S01]  /*2130*/  FADD R13, R3.reuse, R22 ;  /* 0x00000016030d7221 */ /* 0x040fe20000000000 */
[C---:B---3--:R-:W-:Y:S01]  /*2140*/  FADD R24, R3.reuse, R24 ;  /* 0x0000001803187221 */ /* 0x048fe20000000000 */
[----:B----4-:R-:W-:Y:S02]  /*2150*/  FADD R22, R3, R18 ;  /* 0x0000001203167221 */ /* 0x010fe40000000000 */
[----:B------:R-:W-:Y:S01]  /*2160*/  FADD R18, R23, R13 ;  /* 0x0000000d17127221 */ /* 0x000fe20000000000 */
[----:B------:R-:W-:Y:S01]  /*2170*/  FADD R25, R25, R24 ;  /* 0x0000001819197221 */ /* 0x000fe20000000000 */
[----:B------:R0:W3:Y:S03]  /*2180*/  LDG.E.EL R40, desc[UR4][R14.64] ;  /* 0x000000040e287981 */ /* 0x0000e6000c2e1900 */
[----:B------:R-:W-:Y:S01]  /*2190*/  FADD R25, -R18, R25 ;  /* 0x0000001912197221 */ /* 0x000fe20000000100 */
[----:B------:R-:W-:-:S02]  /*21a0*/  FADD R21, R19, R22 ;  /* 0x0000001613157221 */ /* 0x000fc40000000000 */
[----:B------:R-:W1:Y:S01]  /*21b0*/  LDC.64 R22, c[0x0][0x260] ;  /* 0x00009800ff167b82 */ /* 0x000e620000000a00 */
[----:B------:R-:W-:-:S07]  /*21c0*/  FADD R27, R2, R27 ;  /* 0x0000001b021b7221 */ /* 0x000fce0000000000 */
[----:B0-----:R-:W0:Y:S01]  /*21d0*/  LDC.64 R14, c[0x0][0x268] ;  /* 0x00009a00ff0e7b82 */ /* 0x001e220000000a00 */
[----:B------:R-:W-:Y:S01]  /*21e0*/  FADD R26, R3, R26 ;  /* 0x0000001a031a7221 */ /* 0x000fe20000000000 */
[----:B------:R-:W-:Y:S01]  /*21f0*/  FADD R13, R2, R41 ;  /* 0x00000029020d7221 */ /* 0x000fe20000000000 */
[----:B------:R-:W-:-:S05]  /*2200*/  FFMA R41, R9, R25, R18 ;  /* 0x0000001909297223 */ /* 0x000fca0000000012 */
[----:B------:R-:W4:Y:S08]  /*2210*/  LDC.64 R18, c[0x0][0x270] ;  /* 0x00009c00ff127b82 */ /* 0x000f300000000a00 */
[----:B------:R-:W0:Y:S01]  /*2220*/  LDC.64 R24, c[0x0][0x210] ;  /* 0x00008400ff187b82 */ /* 0x000e220000000a00 */
[----:B------:R-:W-:Y:S01]  /*2230*/  FADD R26, R27, R26 ;  /* 0x0000001a1b1a7221 */ /* 0x000fe20000000000 */
[----:B------:R-:W-:-:S03]  /*2240*/  FADD R42, R3, R42 ;  /* 0x0000002a032a7221 */ /* 0x000fc60000000000 */
[----:B------:R-:W-:Y:S01]  /*2250*/  FADD R26, -R21, R26 ;  /* 0x0000001a151a7221 */ /* 0x000fe20000000100 */
[----:B------:R-:W-:Y:S01]  /*2260*/  FADD R27, R2, R43 ;  /* 0x0000002b021b7221 */ /* 0x000fe20000000000 */
[----:B------:R-:W-:Y:S01]  /*2270*/  FADD R13, R13, R42 ;  /* 0x0000002a0d0d7221 */ /* 0x000fe20000000000 */
[----:B------:R-:W-:Y:S01]  /*2280*/  FADD R44, R3, R44 ;  /* 0x0000002c032c7221 */ /* 0x000fe20000000000 */
[----:B------:R-:W-:-:S03]  /*2290*/  FFMA R42, R9, R26, R21 ;  /* 0x0000001a092a7223 */ /* 0x000fc60000000015 */
[----:B------:R-:W-:Y:S01]  /*22a0*/  FADD R27, R27, R44 ;  /* 0x0000002c1b1b7221 */ /* 0x000fe20000000000 */
[----:B----4-:R-:W-:-:S06]  /*22b0*/  IMAD.WIDE R52, R20, 0x4, R18 ;  /* 0x0000000414347825 */ /* 0x010fcc00078e0212 */
[----:B------:R-:W4:Y:S01]  /*22c0*/  LDG.E.EL R52, desc[UR4][R52.64] ;  /* 0x0000000434347981 */ /* 0x000f22000c2e1900 */
[C---:B------:R-:W-:Y:S01]  /*22d0*/  FADD R45, R2.reuse, R45 ;  /* 0x0000002d022d7221 */ /* 0x040fe20000000000 */
[C---:B------:R-:W-:Y:S01]  /*22e0*/  FADD R46, R3.reuse, R46 ;  /* 0x0000002e032e7221 */ /* 0x040fe20000000000 */
[----:B------:R-:W-:Y:S01]  /*22f0*/  FADD R47, R2, R47 ;  /* 0x0000002f022f7221 */ /* 0x000fe20000000000 */
[----:B------:R-:W-:Y:S02]  /*2300*/  FADD R48, R3, R48 ;  /* 0x0000003003307221 */ /* 0x000fe40000000000 */
[----:B------:R-:W-:Y:S02]  /*2310*/  FADD R46, R45, R46 ;  /* 0x0000002e2d2e7221 */ /* 0x000fe40000000000 */
[----:B------:R-:W-:Y:S02]  /*2320*/  FADD R48, R47, R48 ;  /* 0x000000302f307221 */ /* 0x000fe40000000000 */
[----:B------:R-:W-:-:S02]  /*2330*/  FADD R46, -R27, R46 ;  /* 0x0000002e1b2e7221 */ /* 0x000fc40000000100 */
[----:B------:R-:W-:Y:S02]  /*2340*/  FADD R21, -R13, R48 ;  /* 0x000000300d157221 */ /* 0x000fe40000000100 */
[----:B------:R-:W-:Y:S01]  /*2350*/  FFMA R9, R10, R46, R27 ;  /* 0x0000002e0a097223 */ /* 0x000fe2000000001b */
[----:B-1----:R-:W-:-:S04]  /*2360*/  IMAD.WIDE R26, R12, 0x4, R22 ;  /* 0x000000040c1a7825 */ /* 0x002fc800078e0216 */
[----:B------:R-:W-:Y:S01]  /*2370*/  FADD R43, R2, R49 ;  /* 0x00000031022b7221 */ /* 0x000fe20000000000 */
[----:B------:R-:W-:-:S04]  /*2380*/  IMAD.WIDE R48, R12, 0x4, R18 ;  /* 0x000000040c307825 */ /* 0x000fc800078e0212 */
[----:B------:R-:W-:Y:S01]  /*2390*/  FFMA R10, R10, R21, R13 ;  /* 0x000000150a0a7223 */ /* 0x000fe2000000000d */
[----:B------:R-:W4:Y:S01]  /*23a0*/  LDG.E.EL R44, desc[UR4][R26.64] ;  /* 0x000000041a2c7981 */ /* 0x000f22000c2e1900 */
[----:B0-----:R-:W-:-:S03]  /*23b0*/  IMAD.WIDE R46, R0, 0x4, R24 ;  /* 0x00000004002e7825 */ /* 0x001fc600078e0218 */
[----:B------:R0:W4:Y:S01]  /*23c0*/  LDG.E.EL R45, desc[UR4][R48.64] ;  /* 0x00000004302d7981 */ /* 0x000122000c2e1900 */
[----:B------:R-:W-:Y:S01]  /*23d0*/  FADD R50, R3, R50 ;  /* 0x0000003203327221 */ /* 0x000fe20000000000 */
[----:B0-----:R-:W-:-:S04]  /*23e0*/  IMAD.WIDE R48, R0, 0x4, R14 ;  /* 0x0000000400307825 */ /* 0x001fc800078e020e */
[----:B------:R-:W-:Y:S01]  /*23f0*/  FADD R51, R2, R17 ;  /* 0x0000001102337221 */ /* 0x000fe20000000000 */
[----:B------:R-:W4:Y:S01]  /*2400*/  LDG.E.128 R12, desc[UR4][R46.64] ;  /* 0x000000042e0c7981 */ /* 0x000f22000c1e1d00 */
[----:B------:R-:W-:-:S03]  /*2410*/  FADD R24, R3, R16 ;  /* 0x0000001003187221 */ /* 0x000fc60000000000 */
[----:B------:R-:W4:Y:S01]  /*2420*/  LDG.E.128 R16, desc[UR4][R48.64] ;  /* 0x0000000430107981 */ /* 0x000f22000c1e1d00 */
[----:B------:R-:W-:Y:S01]  /*2430*/  FADD R51, R51, R24 ;  /* 0x0000001833337221 */ /* 0x000fe20000000000 */
[----:B------:R-:W-:-:S04]  /*2440*/  IMAD.WIDE R24, R20, 0x4, R22 ;  /* 0x0000000414187825 */ /* 0x000fc800078e0216 */
[----:B------:R-:W-:Y:S01]  /*2450*/  FADD R43, R43, R50 ;  /* 0x000000322b2b7221 */ /* 0x000fe20000000000 */
[----:B------:R-:W4:Y:S04]  /*2460*/  LDG.E.128 R20, desc[UR4][R48.64+0x800] ;  /* 0x0008000430147981 */ /* 0x000f28000c1e1d00 */
[----:B------:R-:W4:Y:S04]  /*2470*/  LDG.E.EL R50, desc[UR4][R24.64] ;  /* 0x0000000418327981 */ /* 0x000f28000c2e1900 */
[----:B------:R-:W4:Y:S01]  /*2480*/  LDG.E.128 R24, desc[UR4][R46.64+0x800] ;  /* 0x000800042e187981 */ /* 0x000f22000c1e1d00 */
[----:B------:R-:W-:Y:S01]  /*2490*/  FADD R29, R2, R29 ;  /* 0x0000001d021d7221 */ /* 0x000fe20000000000 */
[----:B------:R-:W-:-:S04]  /*24a0*/  FADD R28, R3, R28 ;  /* 0x0000001c031c7221 */ /* 0x000fc80000000000 */
[----:B------:R-:W-:Y:S01]  /*24b0*/  FADD R28, R29, R28 ;  /* 0x0000001c1d1c7221 */ /* 0x000fe20000000000 */
[----:B------:R-:W-:-:S03]  /*24c0*/  FADD R31, R2, R31 ;  /* 0x0000001f021f7221 */ /* 0x000fc60000000000 */
[----:B------:R-:W-:Y:S01]  /*24d0*/  FADD R28, -R51, R28 ;  /* 0x0000001c331c7221 */ /* 0x000fe20000000100 */
[----:B------:R-:W-:-:S04]  /*24e0*/  FADD R30, R3, R30 ;  /* 0x0000001e031e7221 */ /* 0x000fc80000000000 */
[----:B------:R-:W-:-:S04]  /*24f0*/  FADD R30, R31, R30 ;  /* 0x0000001e1f1e7221 */ /* 0x000fc80000000000 */
[----:B------:R-:W-:Y:S01]  /*2500*/  FADD R30, -R43, R30 ;  /* 0x0000001e2b1e7221 */ /* 0x000fe20000000100 */
[----:B------:R-:W-:Y:S01]  /*2510*/  FADD R33, R2, R33 ;  /* 0x0000002102217221 */ /* 0x000fe20000000000 */
[C---:B------:R-:W-:Y:S02]  /*2520*/  FFMA R51, R8.reuse, R28, R51 ;  /* 0x0000001c08337223 */ /* 0x040fe40000000033 */
[----:B------:R-:W-:Y:S01]  /*2530*/  FFMA R30, R8, R30, R43 ;  /* 0x0000001e081e7223 */ /* 0x000fe2000000002b */
[----:B------:R-:W-:Y:S01]  /*2540*/  FADD R42, -R41, R42 ;  /* 0x0000002a292a7221 */ /* 0x000fe20000000100 */
[----:B------:R-:W-:Y:S01]  /*2550*/  FADD R10, -R9, R10 ;  /* 0x0000000a090a7221 */ /* 0x000fe20000000100 */
[----:B------:R-:W-:Y:S01]  /*2560*/  FADD R35, R2, R35 ;  /* 0x0000002302237221 */ /* 0x000fe20000000000 */
[----:B------:R-:W-:-:S04]  /*2570*/  FADD R36, R3, R36 ;  /* 0x0000002403247221 */ /* 0x000fc80000000000 */
[----:B------:R-:W-:Y:S01]  /*2580*/  FADD R36, R35, R36 ;  /* 0x0000002423247221 */ /* 0x000fe20000000000 */
[C---:B------:R-:W-:Y:S01]  /*2590*/  FADD R37, R2.reuse, R37 ;  /* 0x0000002502257221 */ /* 0x040fe20000000000 */
[C---:B-----5:R-:W-:Y:S01]  /*25a0*/  FADD R38, R3.reuse, R38 ;  /* 0x0000002603267221 */ /* 0x060fe20000000000 */
[----:B--2---:R-:W-:Y:S01]  /*25b0*/  FADD R39, R2, R39 ;  /* 0x0000002702277221 */ /* 0x004fe20000000000 */
[----:B------:R-:W-:Y:S02]  /*25c0*/  FADD R2, R3, R34 ;  /* 0x0000002203027221 */ /* 0x000fe40000000000 */
[----:B------:R-:W-:Y:S02]  /*25d0*/  FADD R37, R37, R38 ;  /* 0x0000002625257221 */ /* 0x000fe40000000000 */
[----:B------:R-:W-:Y:S02]  /*25e0*/  FADD R2, R33, R2 ;  /* 0x0000000221027221 */ /* 0x000fe40000000000 */
[----:B------:R-:W-:Y:S01]  /*25f0*/  FADD R37, -R36, R37 ;  /* 0x0000002524257221 */ /* 0x000fe20000000100 */
[----:B---3--:R-:W-:-:S04]  /*2600*/  FADD R40, R3, R40 ;  /* 0x0000002803287221 */ /* 0x008fc80000000000 */
[----:B------:R-:W-:-:S04]  /*2610*/  FADD R39, R39, R40 ;  /* 0x0000002827277221 */ /* 0x000fc80000000000 */
[----:B------:R-:W-:Y:S01]  /*2620*/  FADD R39, -R2, R39 ;  /* 0x0000002702277221 */ /* 0x000fe20000000100 */
[----:B------:R-:W-:-:S03]  /*2630*/  FFMA R37, R11, R37, R36 ;  /* 0x000000250b257223 */ /* 0x000fc60000000024 */
[----:B------:R-:W-:Y:S01]  /*2640*/  FFMA R2, R11, R39, R2 ;  /* 0x000000270b027223 */ /* 0x000fe20000000002 */
[----:B------:R-:W-:-:S03]  /*2650*/  FADD R8, -R51, R30 ;  /* 0x0000001e33087221 */ /* 0x000fc60000000100 */
[----:B------:R-:W-:Y:S01]  /*2660*/  FADD R2, -R37, R2 ;  /* 0x0000000225027221 */ /* 0x000fe20000000100 */
[C---:B------:R-:W-:Y:S01]  /*2670*/  FFMA R41, R32.reuse, R42, R41 ;  /* 0x0000002a20297223 */ /* 0x040fe20000000029 */
[C---:B------:R-:W-:Y:S01]  /*2680*/  FFMA R9, R32.reuse, R10, R9 ;  /* 0x0000000a20097223 */ /* 0x040fe20000000009 */
[C---:B------:R-:W-:Y:S01]  /*2690*/  FFMA R8, R32.reuse, R8, R51 ;  /* 0x0000000820087223 */ /* 0x040fe20000000033 */
[----:B------:R-:W-:Y:S02]  /*26a0*/  FFMA R32, R32, R2, R37 ;  /* 0x0000000220207223 */ /* 0x000fe40000000025 */
[----:B------:R-:W0:Y:S02]  /*26b0*/  LDC.64 R2, c[0x0][0x280] ;  /* 0x0000a000ff027b82 */ /* 0x000e240000000a00 */
[----:B0-----:R-:W-:-:S04]  /*26c0*/  IMAD.WIDE R2, R0, 0x4, R2 ;  /* 0x0000000400027825 */ /* 0x001fc800078e0202 */
[--C-:B----4-:R-:W-:Y:S01]  /*26d0*/  FADD R15, R15, R44.reuse ;  /* 0x0000002c0f0f7221 */ /* 0x110fe20000000000 */
[--C-:B------:R-:W-:Y:S01]  /*26e0*/  FADD R13, R13, R44.reuse ;  /* 0x0000002c0d0d7221 */ /* 0x100fe20000000000 */
[--C-:B------:R-:W-:Y:S01]  /*26f0*/  FADD R14, R14, R44.reuse ;  /* 0x0000002c0e0e7221 */ /* 0x100fe20000000000 */
[----:B------:R-:W-:Y:S01]  /*2700*/  FADD R12, R12, R44 ;  /* 0x0000002c0c0c7221 */ /* 0x000fe20000000000 */
[--C-:B------:R-:W-:Y:S01]  /*2710*/  FADD R28, R19, R45.reuse ;  /* 0x0000002d131c7221 */ /* 0x100fe20000000000 */
[--C-:B------:R-:W-:Y:S01]  /*2720*/  FADD R11, R18, R45.reuse ;  /* 0x0000002d120b7221 */ /* 0x100fe20000000000 */
[--C-:B------:R-:W-:Y:S01]  /*2730*/  FADD R10, R17, R45.reuse ;  /* 0x0000002d110a7221 */ /* 0x100fe20000000000 */
[----:B------:R-:W-:Y:S01]  /*2740*/  FADD R45, R16, R45 ;  /* 0x0000002d102d7221 */ /* 0x000fe20000000000 */
[----:B------:R-:W-:Y:S01]  /*2750*/  FADD R28, R15, R28 ;  /* 0x0000001c0f1c7221 */ /* 0x000fe20000000000 */
[----:B------:R-:W-:Y:S01]  /*2760*/  FADD R14, R14, R11 ;  /* 0x0000000b0e0e7221 */ /* 0x000fe20000000000 */
[----:B------:R-:W-:Y:S01]  /*2770*/  FADD R15, R13, R10 ;  /* 0x0000000a0d0f7221 */ /* 0x000fe20000000000 */
[----:B------:R-:W-:Y:S01]  /*2780*/  FADD R45, R12, R45 ;  /* 0x0000002d0c2d7221 */ /* 0x000fe20000000000 */
[--C-:B------:R-:W-:Y:S01]  /*2790*/  FADD R11, R20, R52.reuse ;  /* 0x00000034140b7221 */ /* 0x100fe20000000000 */
[--C-:B------:R-:W-:Y:S01]  /*27a0*/  FADD R10, R21, R52.reuse ;  /* 0x00000034150a7221 */ /* 0x100fe20000000000 */
[--C-:B------:R-:W-:Y:S01]  /*27b0*/  FADD R13, R22, R52.reuse ;  /* 0x00000034160d7221 */ /* 0x100fe20000000000 */
[----:B------:R-:W-:Y:S01]  /*27c0*/  FADD R52, R23, R52 ;  /* 0x0000003417347221 */ /* 0x000fe20000000000 */
[C---:B------:R-:W-:Y:S01]  /*27d0*/  FADD R12, R45.reuse, R6 ;  /* 0x000000062d0c7221 */ /* 0x040fe20000000000 */
[----:B------:R-:W-:Y:S01]  /*27e0*/  FSETP.GEU.AND P6, PT, R45, -R6, PT ;  /* 0x800000062d00720b */ /* 0x000fe20003fce000 */
        /* <DEDUP_REMOVED lines=8> */
[C---:B------:R-:W-:Y:S01]  /*2870*/  FSETP.GEU.AND P0, PT, R15.reuse, -R4, PT ;  /* 0x800000040f00720b */ /* 0x040fe20003f0e000 */
[----:B------:R-:W-:Y:S01]  /*2880*/  FADD R13, R15, R4 ;  /* 0x000000040f0d7221 */ /* 0x000fe20000000000 */
[----:B------:R-:W-:Y:S01]  /*2890*/  SEL R4, R12, RZ, P6 ;  /* 0x000000ff0c047207 */ /* 0x000fe20003000000 */
[----:B------:R-:W-:Y:S01]  /*28a0*/  FADD R15, R28, R7 ;  /* 0x000000071c0f7221 */ /* 0x000fe20000000000 */
[C---:B------:R-:W-:Y:S01]  /*28b0*/  FSETP.GEU.AND P1, PT, R14.reuse, -R5, PT ;  /* 0x800000050e00720b */ /* 0x040fe20003f2e000 */
[----:B------:R-:W-:Y:S01]  /*28c0*/  FADD R14, R14, R5 ;  /* 0x000000050e0e7221 */ /* 0x000fe20000000000 */
[----:B------:R-:W-:Y:S01]  /*28d0*/  FSETP.GEU.AND P5, PT, R26, -R9, PT ;  /* 0x800000091a00720b */ /* 0x000fe20003fae000 */
[----:B------:R-:W-:Y:S01]  /*28e0*/  FADD R24, R11, R8 ;  /* 0x000000080b187221 */ /* 0x000fe20000000000 */
[C---:B------:R-:W-:Y:S01]  /*28f0*/  FSETP.GEU.AND P6, PT, R27.reuse, -R32, PT ;  /* 0x800000201b00720b */ /* 0x040fe20003fce000 */
[----:B------:R-:W-:Y:S01]  /*2900*/  FADD R25, R10, R41 ;  /* 0x000000290a197221 */ /* 0x000fe20000000000 */
[----:B------:R-:W-:Y:S01]  /*2910*/  FADD R26, R26, R9 ;  /* 0x000000091a1a7221 */ /* 0x000fe20000000000 */
[----:B------:R-:W-:Y:S01]  /*2920*/  FADD R27, R27, R32 ;  /* 0x000000201b1b7221 */ /* 0x000fe20000000000 */
[----:B------:R-:W-:-:S02]  /*2930*/  FSETP.GEU.AND P2, PT, R28, -R7, PT ;  /* 0x800000071c00720b */ /* 0x000fc40003f4e000 */
[----:B------:R-:W-:Y:S02]  /*2940*/  FSETP.GEU.AND P3, PT, R11, -R8, PT ;  /* 0x800000080b00720b */ /* 0x000fe40003f6e000 */
[----:B------:R-:W-:Y:S02]  /*2950*/  FSETP.GEU.AND P4, PT, R10, -R41, PT ;  /* 0x800000290a00720b */ /* 0x000fe40003f8e000 */
[----:B------:R-:W-:Y:S02]  /*2960*/  SEL R5, R13, RZ, P0 ;  /* 0x000000ff0d057207 */ /* 0x000fe40000000000 */
[----:B------:R-:W-:Y:S02]  /*2970*/  SEL R6, R14, RZ, P1 ;  /* 0x000000ff0e067207 */ /* 0x000fe40000800000 */
[----:B------:R-:W-:Y:S02]  /*2980*/  SEL R7, R15, RZ, P2 ;  /* 0x000000ff0f077207 */ /* 0x000fe40001000000 */
[----:B------:R-:W-:-:S02]  /*2990*/  SEL R8, R24, RZ, P3 ;  /* 0x000000ff18087207 */ /* 0x000fc40001800000 */
[----:B------:R-:W-:Y:S02]  /*29a0*/  SEL R9, R25, RZ, P4 ;  /* 0x000000ff19097207 */ /* 0x000fe40002000000 */
[----:B------:R-:W-:Y:S02]  /*29b0*/  SEL R10, R26, RZ, P5 ;  /* 0x000000ff1a0a7207 */ /* 0x000fe40002800000 */
[----:B------:R-:W-:Y:S01]  /*29c0*/  SEL R11, R27, RZ, P6 ;  /* 0x000000ff1b0b7207 */ /* 0x000fe20003000000 */
[----:B------:R-:W-:Y:S04]  /*29d0*/  STG.E.128 desc[UR4][R46.64], R12 ;  /* 0x0000000c2e007986 */ /* 0x000fe8000c101d04 */
[----:B------:R-:W-:Y:S04]  /*29e0*/  STG.E.128 desc[UR4][R46.64+0x800], R24 ;  /* 0x000800182e007986 */ /* 0x000fe8000c101d04 */
[----:B------:R-:W-:Y:S04]  /*29f0*/  STG.E.128 desc[UR4][R2.64], R4 ;  /* 0x0000000402007986 */ /* 0x000fe8000c101d04 */
[----:B------:R-:W-:Y:S01]  /*2a00*/  STG.E.128 desc[UR4][R2.64+0x800], R8 ;  /* 0x0008000802007986 */ /* 0x000fe2000c101d04 */
[----:B------:R-:W-:Y:S05]  /*2a10*/  EXIT ;  /* 0x000000000000794d */ /* 0x000fea0003800000 */
.L_x_0:
[----:B------:R-:W-:-:S00]  /*2a20*/  BRA `(.L_x_0) ;  /* 0xfffffffc00fc7947 */ /* 0x000fc0000383ffff */
[----:B------:R-:W-:-:S00]  /*2a30*/  NOP ;  /* 0x0000000000007918 */ /* 0x000fc00000000000 */
        /* <DEDUP_REMOVED lines=12> */
.L_x_1:


//--------------------- .nv.constant0.triton_poi_fused__unsafe_index_add_convolution_mul_relu_sub_7 --------------------------
	.section	.nv.constant0.triton_poi_fused__unsafe_index_add_convolution_mul_relu_sub_7,"a",@progbits
	.sectionflags	@""
	.align	4
.nv.constant0.triton_poi_fused__unsafe_index_add_convolution_mul_relu_sub_7:
	.zero		652
